// auto-generated by cutlass_sweep.gemm — config: {"arch": "sm_90", "cluster_m": 1, "cluster_n": 1, "cublas_kernel_name": "sm90_xmma_gemm_bf16bf16_bf16f32_f32_nn_n_tilesize256x64x64_cgasize1x1x1_warpgroupsize1x1x1_aligna2_alignc2_execute_segment_k_off_kernel__5x_cublas", "dtype": "bf16", "dtype_b": "bf16", "dtype_c_cpp": "cutlass::bfloat16_t", "layout": "nn", "stages": 0, "tile_k": 64, "tile_m": 256, "tile_n": 64}
#include "cutlass/cutlass.h"
#include "cutlass/gemm/collective/collective_builder.hpp"
#include "cutlass/gemm/device/gemm_universal_adapter.h"
#include "cutlass/gemm/kernel/gemm_universal.hpp"
#include "cutlass/epilogue/collective/collective_builder.hpp"

using ElemA = cutlass::bfloat16_t;
using ElemB = cutlass::bfloat16_t;
using ElemCD = cutlass::bfloat16_t;
using Acc  = float;
using TileShape    = cute::Shape<cute::_256, cute::_64, cute::_64>;
using ClusterShape = cute::Shape<cute::_1, cute::_1, cute::_1>;

using CollectiveEpilogue = typename cutlass::epilogue::collective::CollectiveBuilder<
    cutlass::arch::Sm90, cutlass::arch::OpClassTensorOp,
    TileShape, ClusterShape,
    cutlass::epilogue::collective::EpilogueTileAuto,
    Acc, Acc,
    ElemCD, cutlass::layout::RowMajor, 128 / cutlass::sizeof_bits<ElemCD>::value,
    ElemCD, cutlass::layout::RowMajor, 128 / cutlass::sizeof_bits<ElemCD>::value,
    cutlass::epilogue::collective::EpilogueScheduleAuto
  >::CollectiveOp;

using CollectiveMainloop = typename cutlass::gemm::collective::CollectiveBuilder<
    cutlass::arch::Sm90, cutlass::arch::OpClassTensorOp,
    ElemA, cutlass::layout::RowMajor, 128 / cutlass::sizeof_bits<ElemA>::value,
    ElemB, cutlass::layout::RowMajor, 128 / cutlass::sizeof_bits<ElemB>::value,
    Acc,
    TileShape, ClusterShape,
    cutlass::gemm::collective::StageCountAutoCarveout<static_cast<int>(sizeof(typename CollectiveEpilogue::SharedStorage))>,
    cutlass::gemm::collective::KernelScheduleAuto
  >::CollectiveOp;

using GemmKernel = cutlass::gemm::kernel::GemmUniversal<
    cute::Shape<int,int,int,int>,
    CollectiveMainloop,
    CollectiveEpilogue
>;
using Gemm = cutlass::gemm::device::GemmUniversalAdapter<GemmKernel>;

// Force the device kernel symbol into the cubin without needing a host main.
auto* _anchor = &cutlass::device_kernel<GemmKernel>;


// ===== COMPILED SASS (sm_90a) =====

	.target	sm_90a

	.elftype	@"ET_EXEC"


//--------------------- .note.nv.tkinfo           --------------------------
	.section	.note.nv.tkinfo,"",@"SHT_NOTE"
	.sectionflags	@"SHF_NOTE_NV_TKINFO"
	.tkinfo
        /*0018*/ 	.word	0x00000002
        /*0030*/ 	.string	""
        /*0030*/ 	.string	"ptxas"
        /*0030*/ 	.string	"Cuda compilation tools, release 13.0, V13.0.88"
        /*0030*/ 	.string	"Build cuda_13.0.r13.0/compiler.36424714_0"
        /*0030*/ 	.string	"-arch sm_90a -m 64 "



//--------------------- .note.nv.cuinfo           --------------------------
	.section	.note.nv.cuinfo,"",@"SHT_NOTE"
	.sectionflags	@"SHF_NOTE_NV_CUINFO"
        /*0018*/ 	.short	0x0002
        /*001a*/ 	.short	0x005a
        /*001c*/ 	.short	0x0082
	.zero		2


//--------------------- .nv.info                  --------------------------
	.section	.nv.info,"",@"SHT_CUDA_INFO"
	.align	4


	//----- nvinfo : EIATTR_REGCOUNT
	.align		4
        /*0000*/ 	.byte	0x04, 0x2f
        /*0002*/ 	.short	(.L_15 - .L_14)
	.align		4
.L_14:
        /*0004*/ 	.word	index@(_ZN7cutlass13device_kernelINS_4gemm6kernel13GemmUniversalIN4cute5tupleIJiiiiEEENS1_10collective13CollectiveMmaINS1_34MainloopSm90TmaGmmaWarpSpecializedILi5ENS5_IJNS4_1CILi1EEESB_SB_EEENS1_35KernelTmaWarpSpecializedCooperativeEEENS5_IJNSA_ILi256EEENSA_ILi64EEESG_EEENS_10bfloat16_tENS5_IJlSB_lEEESI_NS5_IJSB_llEEENS4_8TiledMMAINS4_8MMA_AtomIJNS4_4SM904GMMA27MMA_64x64x16_F32BF16BF16_SSILNSO_5MajorE0ELSQ_1ELNSO_7ScaleInE1ELSR_1EEEEEENS4_6LayoutINS5_IJNSA_ILi2EEESB_SB_EEENS5_IJSB_NSA_ILi0EEESX_EEEEENS5_IJNS4_10UnderscoreES10_S10_EEEEENS4_13SM90_TMA_LOADENS4_14ComposedLayoutINS4_7SwizzleILi3ELi4ELi3EEENS4_18smem_ptr_flag_bitsILi16EEENSU_INS5_IJNSA_ILi8EEESG_EEENS5_IJSG_SB_EEEEEEEvNS4_8identityES13_NS14_IS16_S18_NSU_INS5_IJSG_S19_EEENS5_IJSB_SG_EEEEEEEvS1E_EENS_8epilogue10collective6detail29Sm90TmaWarpSpecializedAdapterINS1L_15DefaultEpilogueISI_SJ_SJ_NS1K_6thread17LinearCombinationISI_Li1EffLNS1P_9ScaleType4KindE0ELNS_15FloatRoundStyleE2ESI_EENS1_15EpilogueDefaultEEEEEvvEEEEvNT_6ParamsE)
        /*0008*/ 	.word	0x000000a8


	//----- nvinfo : EIATTR_FRAME_SIZE
	.align		4
.L_15:
        /*000c*/ 	.byte	0x04, 0x11
        /*000e*/ 	.short	(.L_17 - .L_16)
	.align		4
.L_16:
        /*0010*/ 	.word	index@(_ZN7cutlass13device_kernelINS_4gemm6kernel13GemmUniversalIN4cute5tupleIJiiiiEEENS1_10collective13CollectiveMmaINS1_34MainloopSm90TmaGmmaWarpSpecializedILi5ENS5_IJNS4_1CILi1EEESB_SB_EEENS1_35KernelTmaWarpSpecializedCooperativeEEENS5_IJNSA_ILi256EEENSA_ILi64EEESG_EEENS_10bfloat16_tENS5_IJlSB_lEEESI_NS5_IJSB_llEEENS4_8TiledMMAINS4_8MMA_AtomIJNS4_4SM904GMMA27MMA_64x64x16_F32BF16BF16_SSILNSO_5MajorE0ELSQ_1ELNSO_7ScaleInE1ELSR_1EEEEEENS4_6LayoutINS5_IJNSA_ILi2EEESB_SB_EEENS5_IJSB_NSA_ILi0EEESX_EEEEENS5_IJNS4_10UnderscoreES10_S10_EEEEENS4_13SM90_TMA_LOADENS4_14ComposedLayoutINS4_7SwizzleILi3ELi4ELi3EEENS4_18smem_ptr_flag_bitsILi16EEENSU_INS5_IJNSA_ILi8EEESG_EEENS5_IJSG_SB_EEEEEEEvNS4_8identityES13_NS14_IS16_S18_NSU_INS5_IJSG_S19_EEENS5_IJSB_SG_EEEEEEEvS1E_EENS_8epilogue10collective6detail29Sm90TmaWarpSpecializedAdapterINS1L_15DefaultEpilogueISI_SJ_SJ_NS1K_6thread17LinearCombinationISI_Li1EffLNS1P_9ScaleType4KindE0ELNS_15FloatRoundStyleE2ESI_EENS1_15EpilogueDefaultEEEEEvvEEEEvNT_6ParamsE)
        /*0014*/ 	.word	0x00000000


	//----- nvinfo : EIATTR_MIN_STACK_SIZE
	.align		4
.L_17:
        /*0018*/ 	.byte	0x04, 0x12
        /*001a*/ 	.short	(.L_19 - .L_18)
	.align		4
.L_18:
        /*001c*/ 	.word	index@(_ZN7cutlass13device_kernelINS_4gemm6kernel13GemmUniversalIN4cute5tupleIJiiiiEEENS1_10collective13CollectiveMmaINS1_34MainloopSm90TmaGmmaWarpSpecializedILi5ENS5_IJNS4_1CILi1EEESB_SB_EEENS1_35KernelTmaWarpSpecializedCooperativeEEENS5_IJNSA_ILi256EEENSA_ILi64EEESG_EEENS_10bfloat16_tENS5_IJlSB_lEEESI_NS5_IJSB_llEEENS4_8TiledMMAINS4_8MMA_AtomIJNS4_4SM904GMMA27MMA_64x64x16_F32BF16BF16_SSILNSO_5MajorE0ELSQ_1ELNSO_7ScaleInE1ELSR_1EEEEEENS4_6LayoutINS5_IJNSA_ILi2EEESB_SB_EEENS5_IJSB_NSA_ILi0EEESX_EEEEENS5_IJNS4_10UnderscoreES10_S10_EEEEENS4_13SM90_TMA_LOADENS4_14ComposedLayoutINS4_7SwizzleILi3ELi4ELi3EEENS4_18smem_ptr_flag_bitsILi16EEENSU_INS5_IJNSA_ILi8EEESG_EEENS5_IJSG_SB_EEEEEEEvNS4_8identityES13_NS14_IS16_S18_NSU_INS5_IJSG_S19_EEENS5_IJSB_SG_EEEEEEEvS1E_EENS_8epilogue10collective6detail29Sm90TmaWarpSpecializedAdapterINS1L_15DefaultEpilogueISI_SJ_SJ_NS1K_6thread17LinearCombinationISI_Li1EffLNS1P_9ScaleType4KindE0ELNS_15FloatRoundStyleE2ESI_EENS1_15EpilogueDefaultEEEEEvvEEEEvNT_6ParamsE)
        /*0020*/ 	.word	0x00000000
.L_19:


//--------------------- .nv.compat                --------------------------
	.section	.nv.compat,"",@"SHT_CUDA_COMPAT_INFO"
	.align	4
        /*0000*/ 	.byte	0x02, 0x09, 0x01, 0x00, 0x02, 0x02, 0x04, 0x00, 0x02, 0x05, 0x05, 0x00, 0x03, 0x07, 0x01, 0x01
        /*0010*/ 	.byte	0x02, 0x03, 0x01, 0x00, 0x02, 0x06, 0x01, 0x00, 0x04, 0x0b, 0x08, 0x00, 0x00, 0x00, 0x00, 0x00
        /*0020*/ 	.byte	0x00, 0x00, 0x00, 0x00


//--------------------- .nv.info._ZN7cutlass13device_kernelINS_4gemm6kernel13GemmUniversalIN4cute5tupleIJiiiiEEENS1_10collective13CollectiveMmaINS1_34MainloopSm90TmaGmmaWarpSpecializedILi5ENS5_IJNS4_1CILi1EEESB_SB_EEENS1_35KernelTmaWarpSpecializedCooperativeEEENS5_IJNSA_ILi256EEENSA_ILi64EEESG_EEENS_10bfloat16_tENS5_IJlSB_lEEESI_NS5_IJSB_llEEENS4_8TiledMMAINS4_8MMA_AtomIJNS4_4SM904GMMA27MMA_64x64x16_F32BF16BF16_SSILNSO_5MajorE0ELSQ_1ELNSO_7ScaleInE1ELSR_1EEEEEENS4_6LayoutINS5_IJNSA_ILi2EEESB_SB_EEENS5_IJSB_NSA_ILi0EEESX_EEEEENS5_IJNS4_10UnderscoreES10_S10_EEEEENS4_13SM90_TMA_LOADENS4_14ComposedLayoutINS4_7SwizzleILi3ELi4ELi3EEENS4_18smem_ptr_flag_bitsILi16EEENSU_INS5_IJNSA_ILi8EEESG_EEENS5_IJSG_SB_EEEEEEEvNS4_8identityES13_NS14_IS16_S18_NSU_INS5_IJSG_S19_EEENS5_IJSB_SG_EEEEEEEvS1E_EENS_8epilogue10collective6detail29Sm90TmaWarpSpecializedAdapterINS1L_15DefaultEpilogueISI_SJ_SJ_NS1K_6thread17LinearCombinationISI_Li1EffLNS1P_9ScaleType4KindE0ELNS_15FloatRoundStyleE2ESI_EENS1_15EpilogueDefaultEEEEEvvEEEEvNT_6ParamsE --------------------------
	.section	.nv.info._ZN7cutlass13device_kernelINS_4gemm6kernel13GemmUniversalIN4cute5tupleIJiiiiEEENS1_10collective13CollectiveMmaINS1_34MainloopSm90TmaGmmaWarpSpecializedILi5ENS5_IJNS4_1CILi1EEESB_SB_EEENS1_35KernelTmaWarpSpecializedCooperativeEEENS5_IJNSA_ILi256EEENSA_ILi64EEESG_EEENS_10bfloat16_tENS5_IJlSB_lEEESI_NS5_IJSB_llEEENS4_8TiledMMAINS4_8MMA_AtomIJNS4_4SM904GMMA27MMA_64x64x16_F32BF16BF16_SSILNSO_5MajorE0ELSQ_1ELNSO_7ScaleInE1ELSR_1EEEEEENS4_6LayoutINS5_IJNSA_ILi2EEESB_SB_EEENS5_IJSB_NSA_ILi0EEESX_EEEEENS5_IJNS4_10UnderscoreES10_S10_EEEEENS4_13SM90_TMA_LOADENS4_14ComposedLayoutINS4_7SwizzleILi3ELi4ELi3EEENS4_18smem_ptr_flag_bitsILi16EEENSU_INS5_IJNSA_ILi8EEESG_EEENS5_IJSG_SB_EEEEEEEvNS4_8identityES13_NS14_IS16_S18_NSU_INS5_IJSG_S19_EEENS5_IJSB_SG_EEEEEEEvS1E_EENS_8epilogue10collective6detail29Sm90TmaWarpSpecializedAdapterINS1L_15DefaultEpilogueISI_SJ_SJ_NS1K_6thread17LinearCombinationISI_Li1EffLNS1P_9ScaleType4KindE0ELNS_15FloatRoundStyleE2ESI_EENS1_15EpilogueDefaultEEEEEvvEEEEvNT_6ParamsE,"",@"SHT_CUDA_INFO"
	.sectionflags	@""
	.align	4


	//----- nvinfo : EIATTR_CUDA_API_VERSION
	.align		4
        /*0000*/ 	.byte	0x04, 0x37
        /*0002*/ 	.short	(.L_21 - .L_20)
.L_20:
        /*0004*/ 	.word	0x00000082


	//----- nvinfo : EIATTR_KPARAM_INFO
	.align		4
.L_21:
        /*0008*/ 	.byte	0x04, 0x17
        /*000a*/ 	.short	(.L_23 - .L_22)
.L_22:
        /*000c*/ 	.word	0x00000000
        /*0010*/ 	.short	0x0000
        /*0012*/ 	.short	0x0070
        /*0014*/ 	.byte	0x00, 0xf0, 0x01, 0x10


	//----- nvinfo : EIATTR_SPARSE_MMA_MASK
	.align		4
.L_23:
        /*0018*/ 	.byte	0x03, 0x50
        /*001a*/ 	.short	0x0000


	//----- nvinfo : EIATTR_MAXREG_COUNT
	.align		4
        /*001c*/ 	.byte	0x03, 0x1b
        /*001e*/ 	.short	0x00a8


	//----- nvinfo : EIATTR_NUM_BARRIERS
	.align		4
        /*0020*/ 	.byte	0x02, 0x4c
        /*0022*/ 	.byte	0x01
	.zero		1


	//----- nvinfo : EIATTR_EXTERNS
	.align		4
        /*0024*/ 	.byte	0x04, 0x0f
        /*0026*/ 	.short	(.L_25 - .L_24)


	//   ....[0]....
	.align		4
.L_24:
        /*0028*/ 	.word	index@(__assertfail)


	//----- nvinfo : EIATTR_MERCURY_ISA_VERSION
	.align		4
.L_25:
        /*002c*/ 	.byte	0x03, 0x5f
        /*002e*/ 	.short	0x0101


	//----- nvinfo : EIATTR_INT_WARP_WIDE_INSTR_OFFSETS
	.align		4
        /*0030*/ 	.byte	0x04, 0x31
        /*0032*/ 	.short	(.L_27 - .L_26)


	//   ....[0]....
.L_26:
        /*0034*/ 	.word	0x000003a0


	//   ....[1]....
        /*0038*/ 	.word	0x000003b0


	//   ....[2]....
        /*003c*/ 	.word	0x000004f0


	//----- nvinfo : EIATTR_COOP_GROUP_MASK_REGIDS
	.align		4
.L_27:
        /*0040*/ 	.byte	0x04, 0x29
        /*0042*/ 	.short	(.L_29 - .L_28)


	//   ....[0]....
.L_28:
        /*0044*/ 	.word	0xffffffff


	//   ....[1]....
        /*0048*/ 	.word	0xffffffff


	//   ....[2]....
        /*004c*/ 	.word	0xffffffff


	//   ....[3]....
        /*0050*/ 	.word	0xffffffff


	//   ....[4]....
        /*0054*/ 	.word	0xffffffff


	//----- nvinfo : EIATTR_COOP_GROUP_INSTR_OFFSETS
	.align		4
.L_29:
        /*0058*/ 	.byte	0x04, 0x28
        /*005a*/ 	.short	(.L_31 - .L_30)


	//   ....[0]....
.L_30:
        /*005c*/ 	.word	0x00000060


	//   ....[1]....
        /*0060*/ 	.word	0x00000070


	//   ....[2]....
        /*0064*/ 	.word	0x00000130


	//   ....[3]....
        /*0068*/ 	.word	0x000002e0


	//   ....[4]....
        /*006c*/ 	.word	0x00000fa0


	//----- nvinfo : EIATTR_REG_RECONFIG
	.align		4
.L_31:
        /*0070*/ 	.byte	0x01, 0x54
	.zero		2


	//----- nvinfo : EIATTR_SYSCALL_OFFSETS
	.align		4
        /*0074*/ 	.byte	0x04, 0x46
        /*0076*/ 	.short	(.L_33 - .L_32)


	//   ....[0]....
.L_32:
        /*0078*/ 	.word	0x00001160


	//----- nvinfo : EIATTR_MBARRIER_INSTR_OFFSETS
	.align		4
.L_33:
        /*007c*/ 	.byte	0x04, 0x39
        /*007e*/ 	.short	(.L_35 - .L_34)


	//   ....[0]....
.L_34:
        /*0080*/ 	.word	0x00000230
        /*0084*/ 	.word	0x000000ff
        /*0088*/ 	.word	0x00000000
        /*008c*/ 	.short	0x0100
        /*008e*/ 	.byte	0x08
	.zero		1


	//   ....[1]....
        /*0090*/ 	.word	0x00000240
        /*0094*/ 	.word	0x000000ff
        /*0098*/ 	.word	0x00000028
        /*009c*/ 	.short	0x0100
        /*009e*/ 	.byte	0x08
	.zero		1


	//   ....[2]....
        /*00a0*/ 	.word	0x00000250
        /*00a4*/ 	.word	0x000000ff
        /*00a8*/ 	.word	0x00000008
        /*00ac*/ 	.short	0x0100
        /*00ae*/ 	.byte	0x08
	.zero		1


	//   ....[3]....
        /*00b0*/ 	.word	0x00000260
        /*00b4*/ 	.word	0x000000ff
        /*00b8*/ 	.word	0x00000030
        /*00bc*/ 	.short	0x0100
        /*00be*/ 	.byte	0x08
	.zero		1


	//   ....[4]....
        /*00c0*/ 	.word	0x00000270
        /*00c4*/ 	.word	0x000000ff
        /*00c8*/ 	.word	0x00000010
        /*00cc*/ 	.short	0x0100
        /*00ce*/ 	.byte	0x08
	.zero		1


	//   ....[5]....
        /*00d0*/ 	.word	0x00000280
        /*00d4*/ 	.word	0x000000ff
        /*00d8*/ 	.word	0x00000038
        /*00dc*/ 	.short	0x0100
        /*00de*/ 	.byte	0x08
	.zero		1


	//   ....[6]....
        /*00e0*/ 	.word	0x00000290
        /*00e4*/ 	.word	0x000000ff
        /*00e8*/ 	.word	0x00000018
        /*00ec*/ 	.short	0x0100
        /*00ee*/ 	.byte	0x08
	.zero		1


	//   ....[7]....
        /*00f0*/ 	.word	0x000002a0
        /*00f4*/ 	.word	0x000000ff
        /*00f8*/ 	.word	0x00000040
        /*00fc*/ 	.short	0x0100
        /*00fe*/ 	.byte	0x08
	.zero		1


	//   ....[8]....
        /*0100*/ 	.word	0x000002b0
        /*0104*/ 	.word	0x000000ff
        /*0108*/ 	.word	0x00000020
        /*010c*/ 	.short	0x0100
        /*010e*/ 	.byte	0x08
	.zero		1


	//   ....[9]....
        /*0110*/ 	.word	0x000002c0
        /*0114*/ 	.word	0x000000ff
        /*0118*/ 	.word	0x00000048
        /*011c*/ 	.short	0x0100
        /*011e*/ 	.byte	0x08
	.zero		1


	//   ....[10]....
        /*0120*/ 	.word	0x00000560
        /*0124*/ 	.word	0x000000ff
        /*0128*/ 	.word	0x00000060
        /*012c*/ 	.short	0x0100
        /*012e*/ 	.byte	0x06
	.zero		1


	//   ....[11]....
        /*0130*/ 	.word	0x000005c0
        /*0134*/ 	.word	0x000000ff
        /*0138*/ 	.word	0x00000068
        /*013c*/ 	.short	0x0100
        /*013e*/ 	.byte	0x06
	.zero		1


	//   ....[12]....
        /*0140*/ 	.word	0x000011e0
        /*0144*/ 	.word	0x00000003
        /*0148*/ 	.word	0x00000000
        /*014c*/ 	.short	0x010a
        /*014e*/ 	.byte	0x3f
	.zero		1


	//   ....[13]....
        /*0150*/ 	.word	0x00001220
        /*0154*/ 	.word	0x00000003
        /*0158*/ 	.word	0x00000000
        /*015c*/ 	.short	0x010a
        /*015e*/ 	.byte	0x3f
	.zero		1


	//   ....[14]....
        /*0160*/ 	.word	0x00001730
        /*0164*/ 	.word	0x000000ff
        /*0168*/ 	.word	0x00000000
        /*016c*/ 	.short	0x010a
        /*016e*/ 	.byte	0x08
	.zero		1


	//   ....[15]....
        /*0170*/ 	.word	0x00001770
        /*0174*/ 	.word	0x000000ff
        /*0178*/ 	.word	0x00000000
        /*017c*/ 	.short	0x010a
        /*017e*/ 	.byte	0x08
	.zero		1


	//   ....[16]....
        /*0180*/ 	.word	0x00001b50
        /*0184*/ 	.word	0x000000ff
        /*0188*/ 	.word	0x00000000
        /*018c*/ 	.short	0x0101
        /*018e*/ 	.byte	0x08
	.zero		1


	//   ....[17]....
        /*0190*/ 	.word	0x00001d50
        /*0194*/ 	.word	0x000000ff
        /*0198*/ 	.word	0x00000000
        /*019c*/ 	.short	0x0101
        /*019e*/ 	.byte	0x06
	.zero		1


	//   ....[18]....
        /*01a0*/ 	.word	0x00007e40
        /*01a4*/ 	.word	0x0000000e
        /*01a8*/ 	.word	0x00000028
        /*01ac*/ 	.short	0x010a
        /*01ae*/ 	.byte	0x3f
	.zero		1


	//   ....[19]....
        /*01b0*/ 	.word	0x000081c0
        /*01b4*/ 	.word	0x00000006
        /*01b8*/ 	.word	0x00000068
        /*01bc*/ 	.short	0x0101
        /*01be*/ 	.byte	0x3f
	.zero		1


	//   ....[20]....
        /*01c0*/ 	.word	0x000088f0
        /*01c4*/ 	.word	0x00000007
        /*01c8*/ 	.word	0x00000000
        /*01cc*/ 	.short	0x010a
        /*01ce*/ 	.byte	0x3f
	.zero		1


	//   ....[21]....
        /*01d0*/ 	.word	0x00008970
        /*01d4*/ 	.word	0x00000009
        /*01d8*/ 	.word	0x00000000
        /*01dc*/ 	.short	0x010a
        /*01de*/ 	.byte	0x3f
	.zero		1


	//   ....[22]....
        /*01e0*/ 	.word	0x00008a00
        /*01e4*/ 	.word	0x00000006
        /*01e8*/ 	.word	0x00000000
        /*01ec*/ 	.short	0x010a
        /*01ee*/ 	.byte	0x3f
	.zero		1


	//   ....[23]....
        /*01f0*/ 	.word	0x00008a90
        /*01f4*/ 	.word	0x00000009
        /*01f8*/ 	.word	0x00000000
        /*01fc*/ 	.short	0x010a
        /*01fe*/ 	.byte	0x3f
	.zero		1


	//   ....[24]....
        /*0200*/ 	.word	0x00008b20
        /*0204*/ 	.word	0x00000003
        /*0208*/ 	.word	0x00000000
        /*020c*/ 	.short	0x010a
        /*020e*/ 	.byte	0x3f
	.zero		1


	//   ....[25]....
        /*0210*/ 	.word	0x00008b80
        /*0214*/ 	.word	0x00000003
        /*0218*/ 	.word	0x00000000
        /*021c*/ 	.short	0x010a
        /*021e*/ 	.byte	0x3f
	.zero		1


	//   ....[26]....
        /*0220*/ 	.word	0x00008be0
        /*0224*/ 	.word	0x00000004
        /*0228*/ 	.word	0x00000000
        /*022c*/ 	.short	0x010a
        /*022e*/ 	.byte	0x3f
	.zero		1


	//   ....[27]....
        /*0230*/ 	.word	0x00008cb0
        /*0234*/ 	.word	0x0000000e
        /*0238*/ 	.word	0x00000028
        /*023c*/ 	.short	0x010a
        /*023e*/ 	.byte	0x3f
	.zero		1


	//   ....[28]....
        /*0240*/ 	.word	0x00008d80
        /*0244*/ 	.word	0x00000007
        /*0248*/ 	.word	0x00000000
        /*024c*/ 	.short	0x010a
        /*024e*/ 	.byte	0x3f
	.zero		1


	//   ....[29]....
        /*0250*/ 	.word	0x00008dd0
        /*0254*/ 	.word	0x00000009
        /*0258*/ 	.word	0x00000000
        /*025c*/ 	.short	0x010a
        /*025e*/ 	.byte	0x3f
	.zero		1


	//   ....[30]....
        /*0260*/ 	.word	0x00008e20
        /*0264*/ 	.word	0x00000006
        /*0268*/ 	.word	0x00000000
        /*026c*/ 	.short	0x010a
        /*026e*/ 	.byte	0x3f
	.zero		1


	//   ....[31]....
        /*0270*/ 	.word	0x00008e70
        /*0274*/ 	.word	0x00000009
        /*0278*/ 	.word	0x00000000
        /*027c*/ 	.short	0x010a
        /*027e*/ 	.byte	0x3f
	.zero		1


	//----- nvinfo : EIATTR_NUM_MBARRIERS
	.align		4
.L_35:
        /*0280*/ 	.byte	0x03, 0x38
        /*0282*/ 	.short	0x000c


	//----- nvinfo : EIATTR_EXIT_INSTR_OFFSETS
	.align		4
        /*0284*/ 	.byte	0x04, 0x1c
        /*0286*/ 	.short	(.L_37 - .L_36)


	//   ....[0]....
.L_36:
        /*0288*/ 	.word	0x00000610


	//   ....[1]....
        /*028c*/ 	.word	0x00000ed0


	//   ....[2]....
        /*0290*/ 	.word	0x000074b0


	//   ....[3]....
        /*0294*/ 	.word	0x00007ae0


	//   ....[4]....
        /*0298*/ 	.word	0x00008b70


	//----- nvinfo : EIATTR_MAX_THREADS
	.align		4
.L_37:
        /*029c*/ 	.byte	0x04, 0x05
        /*029e*/ 	.short	(.L_39 - .L_38)
.L_38:
        /*02a0*/ 	.word	0x00000180
        /*02a4*/ 	.word	0x00000001
        /*02a8*/ 	.word	0x00000001


	//----- nvinfo : EIATTR_CRS_STACK_SIZE
	.align		4
.L_39:
        /*02ac*/ 	.byte	0x04, 0x1e
        /*02ae*/ 	.short	(.L_41 - .L_40)
.L_40:
        /*02b0*/ 	.word	0x00000000


	//----- nvinfo : EIATTR_CBANK_PARAM_SIZE
	.align		4
.L_41:
        /*02b4*/ 	.byte	0x03, 0x19
        /*02b6*/ 	.short	0x0470


	//----- nvinfo : EIATTR_PARAM_CBANK
	.align		4
        /*02b8*/ 	.byte	0x04, 0x0a
        /*02ba*/ 	.short	(.L_43 - .L_42)
	.align		4
.L_42:
        /*02bc*/ 	.word	index@(.nv.constant0._ZN7cutlass13device_kernelINS_4gemm6kernel13GemmUniversalIN4cute5tupleIJiiiiEEENS1_10collective13CollectiveMmaINS1_34MainloopSm90TmaGmmaWarpSpecializedILi5ENS5_IJNS4_1CILi1EEESB_SB_EEENS1_35KernelTmaWarpSpecializedCooperativeEEENS5_IJNSA_ILi256EEENSA_ILi64EEESG_EEENS_10bfloat16_tENS5_IJlSB_lEEESI_NS5_IJSB_llEEENS4_8TiledMMAINS4_8MMA_AtomIJNS4_4SM904GMMA27MMA_64x64x16_F32BF16BF16_SSILNSO_5MajorE0ELSQ_1ELNSO_7ScaleInE1ELSR_1EEEEEENS4_6LayoutINS5_IJNSA_ILi2EEESB_SB_EEENS5_IJSB_NSA_ILi0EEESX_EEEEENS5_IJNS4_10UnderscoreES10_S10_EEEEENS4_13SM90_TMA_LOADENS4_14ComposedLayoutINS4_7SwizzleILi3ELi4ELi3EEENS4_18smem_ptr_flag_bitsILi16EEENSU_INS5_IJNSA_ILi8EEESG_EEENS5_IJSG_SB_EEEEEEEvNS4_8identityES13_NS14_IS16_S18_NSU_INS5_IJSG_S19_EEENS5_IJSB_SG_EEEEEEEvS1E_EENS_8epilogue10collective6detail29Sm90TmaWarpSpecializedAdapterINS1L_15DefaultEpilogueISI_SJ_SJ_NS1K_6thread17LinearCombinationISI_Li1EffLNS1P_9ScaleType4KindE0ELNS_15FloatRoundStyleE2ESI_EENS1_15EpilogueDefaultEEEEEvvEEEEvNT_6ParamsE)
        /*02c0*/ 	.short	0x0210
        /*02c2*/ 	.short	0x0470


	//----- nvinfo : EIATTR_SW_WAR
	.align		4
.L_43:
        /*02c4*/ 	.byte	0x04, 0x36
        /*02c6*/ 	.short	(.L_45 - .L_44)
.L_44:
        /*02c8*/ 	.word	0x00000008
.L_45:


//--------------------- .nv.callgraph             --------------------------
	.section	.nv.callgraph,"",@"SHT_CUDA_CALLGRAPH"
	.align	4
	.sectionentsize	8
	.align		4
        /*0000*/ 	.word	0x00000000
	.align		4
        /*0004*/ 	.word	0xffffffff
	.align		4
        /*0008*/ 	.word	index@(_ZN7cutlass13device_kernelINS_4gemm6kernel13GemmUniversalIN4cute5tupleIJiiiiEEENS1_10collective13CollectiveMmaINS1_34MainloopSm90TmaGmmaWarpSpecializedILi5ENS5_IJNS4_1CILi1EEESB_SB_EEENS1_35KernelTmaWarpSpecializedCooperativeEEENS5_IJNSA_ILi256EEENSA_ILi64EEESG_EEENS_10bfloat16_tENS5_IJlSB_lEEESI_NS5_IJSB_llEEENS4_8TiledMMAINS4_8MMA_AtomIJNS4_4SM904GMMA27MMA_64x64x16_F32BF16BF16_SSILNSO_5MajorE0ELSQ_1ELNSO_7ScaleInE1ELSR_1EEEEEENS4_6LayoutINS5_IJNSA_ILi2EEESB_SB_EEENS5_IJSB_NSA_ILi0EEESX_EEEEENS5_IJNS4_10UnderscoreES10_S10_EEEEENS4_13SM90_TMA_LOADENS4_14ComposedLayoutINS4_7SwizzleILi3ELi4ELi3EEENS4_18smem_ptr_flag_bitsILi16EEENSU_INS5_IJNSA_ILi8EEESG_EEENS5_IJSG_SB_EEEEEEEvNS4_8identityES13_NS14_IS16_S18_NSU_INS5_IJSG_S19_EEENS5_IJSB_SG_EEEEEEEvS1E_EENS_8epilogue10collective6detail29Sm90TmaWarpSpecializedAdapterINS1L_15DefaultEpilogueISI_SJ_SJ_NS1K_6thread17LinearCombinationISI_Li1EffLNS1P_9ScaleType4KindE0ELNS_15FloatRoundStyleE2ESI_EENS1_15EpilogueDefaultEEEEEvvEEEEvNT_6ParamsE)
	.align		4
        /*000c*/ 	.word	index@(__assertfail)
	.align		4
        /*0010*/ 	.word	0x00000000
	.align		4
        /*0014*/ 	.word	0xfffffffe
	.align		4
        /*0018*/ 	.word	0x00000000
	.align		4
        /*001c*/ 	.word	0xfffffffd
	.align		4
        /*0020*/ 	.word	0x00000000
	.align		4
        /*0024*/ 	.word	0xfffffffc


//--------------------- .nv.constant4             --------------------------
	.section	.nv.constant4,"a",@progbits
	.align	8
	.align		8
.nv.constant4:
        /*0000*/ 	.dword	__assertfail
	.align		8
        /*0008*/ 	.dword	__unnamed_1
	.align		8
        /*0010*/ 	.dword	_ZN39_INTERNAL_6d4a41a9_4_k_cu_7ec93a62_27924cuda3std3__45__cpo5beginE
	.align		8
        /*0018*/ 	.dword	_ZN39_INTERNAL_6d4a41a9_4_k_cu_7ec93a62_27924cuda3std3__45__cpo3endE
	.align		8
        /*0020*/ 	.dword	_ZN39_INTERNAL_6d4a41a9_4_k_cu_7ec93a62_27924cuda3std3__45__cpo6cbeginE
	.align		8
        /*0028*/ 	.dword	_ZN39_INTERNAL_6d4a41a9_4_k_cu_7ec93a62_27924cuda3std3__45__cpo4cendE
	.align		8
        /*0030*/ 	.dword	_ZN39_INTERNAL_6d4a41a9_4_k_cu_7ec93a62_27924cuda3std3__441_GLOBAL__N__6d4a41a9_4_k_cu_7ec93a62_27926ignoreE
	.align		8
        /*0038*/ 	.dword	_ZN39_INTERNAL_6d4a41a9_4_k_cu_7ec93a62_27924cuda3std3__419piecewise_constructE
	.align		8
        /*0040*/ 	.dword	_ZN39_INTERNAL_6d4a41a9_4_k_cu_7ec93a62_27924cuda3std3__48in_placeE
	.align		8
        /*0048*/ 	.dword	_ZN39_INTERNAL_6d4a41a9_4_k_cu_7ec93a62_27924cuda3std6ranges3__45__cpo4swapE
	.align		8
        /*0050*/ 	.dword	_ZN39_INTERNAL_6d4a41a9_4_k_cu_7ec93a62_27924cuda3std6ranges3__45__cpo9iter_moveE
	.align		8
        /*0058*/ 	.dword	_ZN39_INTERNAL_6d4a41a9_4_k_cu_7ec93a62_27924cute7productE
	.align		8
        /*0060*/ 	.dword	_ZN39_INTERNAL_6d4a41a9_4_k_cu_7ec93a62_27924cute1_E
	.align		8
        /*0068*/ 	.dword	$str$22
	.align		8
        /*0070*/ 	.dword	$str$23


//--------------------- .text._ZN7cutlass13device_kernelINS_4gemm6kernel13GemmUniversalIN4cute5tupleIJiiiiEEENS1_10collective13CollectiveMmaINS1_34MainloopSm90TmaGmmaWarpSpecializedILi5ENS5_IJNS4_1CILi1EEESB_SB_EEENS1_35KernelTmaWarpSpecializedCooperativeEEENS5_IJNSA_ILi256EEENSA_ILi64EEESG_EEENS_10bfloat16_tENS5_IJlSB_lEEESI_NS5_IJSB_llEEENS4_8TiledMMAINS4_8MMA_AtomIJNS4_4SM904GMMA27MMA_64x64x16_F32BF16BF16_SSILNSO_5MajorE0ELSQ_1ELNSO_7ScaleInE1ELSR_1EEEEEENS4_6LayoutINS5_IJNSA_ILi2EEESB_SB_EEENS5_IJSB_NSA_ILi0EEESX_EEEEENS5_IJNS4_10UnderscoreES10_S10_EEEEENS4_13SM90_TMA_LOADENS4_14ComposedLayoutINS4_7SwizzleILi3ELi4ELi3EEENS4_18smem_ptr_flag_bitsILi16EEENSU_INS5_IJNSA_ILi8EEESG_EEENS5_IJSG_SB_EEEEEEEvNS4_8identityES13_NS14_IS16_S18_NSU_INS5_IJSG_S19_EEENS5_IJSB_SG_EEEEEEEvS1E_EENS_8epilogue10collective6detail29Sm90TmaWarpSpecializedAdapterINS1L_15DefaultEpilogueISI_SJ_SJ_NS1K_6thread17LinearCombinationISI_Li1EffLNS1P_9ScaleType4KindE0ELNS_15FloatRoundStyleE2ESI_EENS1_15EpilogueDefaultEEEEEvvEEEEvNT_6ParamsE --------------------------
	.section	.text._ZN7cutlass13device_kernelINS_4gemm6kernel13GemmUniversalIN4cute5tupleIJiiiiEEENS1_10collective13CollectiveMmaINS1_34MainloopSm90TmaGmmaWarpSpecializedILi5ENS5_IJNS4_1CILi1EEESB_SB_EEENS1_35KernelTmaWarpSpecializedCooperativeEEENS5_IJNSA_ILi256EEENSA_ILi64EEESG_EEENS_10bfloat16_tENS5_IJlSB_lEEESI_NS5_IJSB_llEEENS4_8TiledMMAINS4_8MMA_AtomIJNS4_4SM904GMMA27MMA_64x64x16_F32BF16BF16_SSILNSO_5MajorE0ELSQ_1ELNSO_7ScaleInE1ELSR_1EEEEEENS4_6LayoutINS5_IJNSA_ILi2EEESB_SB_EEENS5_IJSB_NSA_ILi0EEESX_EEEEENS5_IJNS4_10UnderscoreES10_S10_EEEEENS4_13SM90_TMA_LOADENS4_14ComposedLayoutINS4_7SwizzleILi3ELi4ELi3EEENS4_18smem_ptr_flag_bitsILi16EEENSU_INS5_IJNSA_ILi8EEESG_EEENS5_IJSG_SB_EEEEEEEvNS4_8identityES13_NS14_IS16_S18_NSU_INS5_IJSG_S19_EEENS5_IJSB_SG_EEEEEEEvS1E_EENS_8epilogue10collective6detail29Sm90TmaWarpSpecializedAdapterINS1L_15DefaultEpilogueISI_SJ_SJ_NS1K_6thread17LinearCombinationISI_Li1EffLNS1P_9ScaleType4KindE0ELNS_15FloatRoundStyleE2ESI_EENS1_15EpilogueDefaultEEEEEvvEEEEvNT_6ParamsE,"ax",@progbits
	.align	128
.text._ZN7cutlass13device_kernelINS_4gemm6kernel13GemmUniversalIN4cute5tupleIJiiiiEEENS1_10collective13CollectiveMmaINS1_34MainloopSm90TmaGmmaWarpSpecializedILi5ENS5_IJNS4_1CILi1EEESB_SB_EEENS1_35KernelTmaWarpSpecializedCooperativeEEENS5_IJNSA_ILi256EEENSA_ILi64EEESG_EEENS_10bfloat16_tENS5_IJlSB_lEEESI_NS5_IJSB_llEEENS4_8TiledMMAINS4_8MMA_AtomIJNS4_4SM904GMMA27MMA_64x64x16_F32BF16BF16_SSILNSO_5MajorE0ELSQ_1ELNSO_7ScaleInE1ELSR_1EEEEEENS4_6LayoutINS5_IJNSA_ILi2EEESB_SB_EEENS5_IJSB_NSA_ILi0EEESX_EEEEENS5_IJNS4_10UnderscoreES10_S10_EEEEENS4_13SM90_TMA_LOADENS4_14ComposedLayoutINS4_7SwizzleILi3ELi4ELi3EEENS4_18smem_ptr_flag_bitsILi16EEENSU_INS5_IJNSA_ILi8EEESG_EEENS5_IJSG_SB_EEEEEEEvNS4_8identityES13_NS14_IS16_S18_NSU_INS5_IJSG_S19_EEENS5_IJSB_SG_EEEEEEEvS1E_EENS_8epilogue10collective6detail29Sm90TmaWarpSpecializedAdapterINS1L_15DefaultEpilogueISI_SJ_SJ_NS1K_6thread17LinearCombinationISI_Li1EffLNS1P_9ScaleType4KindE0ELNS_15FloatRoundStyleE2ESI_EENS1_15EpilogueDefaultEEEEEvvEEEEvNT_6ParamsE:
        .type           _ZN7cutlass13device_kernelINS_4gemm6kernel13GemmUniversalIN4cute5tupleIJiiiiEEENS1_10collective13CollectiveMmaINS1_34MainloopSm90TmaGmmaWarpSpecializedILi5ENS5_IJNS4_1CILi1EEESB_SB_EEENS1_35KernelTmaWarpSpecializedCooperativeEEENS5_IJNSA_ILi256EEENSA_ILi64EEESG_EEENS_10bfloat16_tENS5_IJlSB_lEEESI_NS5_IJSB_llEEENS4_8TiledMMAINS4_8MMA_AtomIJNS4_4SM904GMMA27MMA_64x64x16_F32BF16BF16_SSILNSO_5MajorE0ELSQ_1ELNSO_7ScaleInE1ELSR_1EEEEEENS4_6LayoutINS5_IJNSA_ILi2EEESB_SB_EEENS5_IJSB_NSA_ILi0EEESX_EEEEENS5_IJNS4_10UnderscoreES10_S10_EEEEENS4_13SM90_TMA_LOADENS4_14ComposedLayoutINS4_7SwizzleILi3ELi4ELi3EEENS4_18smem_ptr_flag_bitsILi16EEENSU_INS5_IJNSA_ILi8EEESG_EEENS5_IJSG_SB_EEEEEEEvNS4_8identityES13_NS14_IS16_S18_NSU_INS5_IJSG_S19_EEENS5_IJSB_SG_EEEEEEEvS1E_EENS_8epilogue10collective6detail29Sm90TmaWarpSpecializedAdapterINS1L_15DefaultEpilogueISI_SJ_SJ_NS1K_6thread17LinearCombinationISI_Li1EffLNS1P_9ScaleType4KindE0ELNS_15FloatRoundStyleE2ESI_EENS1_15EpilogueDefaultEEEEEvvEEEEvNT_6ParamsE,@function
        .size           _ZN7cutlass13device_kernelINS_4gemm6kernel13GemmUniversalIN4cute5tupleIJiiiiEEENS1_10collective13CollectiveMmaINS1_34MainloopSm90TmaGmmaWarpSpecializedILi5ENS5_IJNS4_1CILi1EEESB_SB_EEENS1_35KernelTmaWarpSpecializedCooperativeEEENS5_IJNSA_ILi256EEENSA_ILi64EEESG_EEENS_10bfloat16_tENS5_IJlSB_lEEESI_NS5_IJSB_llEEENS4_8TiledMMAINS4_8MMA_AtomIJNS4_4SM904GMMA27MMA_64x64x16_F32BF16BF16_SSILNSO_5MajorE0ELSQ_1ELNSO_7ScaleInE1ELSR_1EEEEEENS4_6LayoutINS5_IJNSA_ILi2EEESB_SB_EEENS5_IJSB_NSA_ILi0EEESX_EEEEENS5_IJNS4_10UnderscoreES10_S10_EEEEENS4_13SM90_TMA_LOADENS4_14ComposedLayoutINS4_7SwizzleILi3ELi4ELi3EEENS4_18smem_ptr_flag_bitsILi16EEENSU_INS5_IJNSA_ILi8EEESG_EEENS5_IJSG_SB_EEEEEEEvNS4_8identityES13_NS14_IS16_S18_NSU_INS5_IJSG_S19_EEENS5_IJSB_SG_EEEEEEEvS1E_EENS_8epilogue10collective6detail29Sm90TmaWarpSpecializedAdapterINS1L_15DefaultEpilogueISI_SJ_SJ_NS1K_6thread17LinearCombinationISI_Li1EffLNS1P_9ScaleType4KindE0ELNS_15FloatRoundStyleE2ESI_EENS1_15EpilogueDefaultEEEEEvvEEEEvNT_6ParamsE,(.L_x_194 - _ZN7cutlass13device_kernelINS_4gemm6kernel13GemmUniversalIN4cute5tupleIJiiiiEEENS1_10collective13CollectiveMmaINS1_34MainloopSm90TmaGmmaWarpSpecializedILi5ENS5_IJNS4_1CILi1EEESB_SB_EEENS1_35KernelTmaWarpSpecializedCooperativeEEENS5_IJNSA_ILi256EEENSA_ILi64EEESG_EEENS_10bfloat16_tENS5_IJlSB_lEEESI_NS5_IJSB_llEEENS4_8TiledMMAINS4_8MMA_AtomIJNS4_4SM904GMMA27MMA_64x64x16_F32BF16BF16_SSILNSO_5MajorE0ELSQ_1ELNSO_7ScaleInE1ELSR_1EEEEEENS4_6LayoutINS5_IJNSA_ILi2EEESB_SB_EEENS5_IJSB_NSA_ILi0EEESX_EEEEENS5_IJNS4_10UnderscoreES10_S10_EEEEENS4_13SM90_TMA_LOADENS4_14ComposedLayoutINS4_7SwizzleILi3ELi4ELi3EEENS4_18smem_ptr_flag_bitsILi16EEENSU_INS5_IJNSA_ILi8EEESG_EEENS5_IJSG_SB_EEEEEEEvNS4_8identityES13_NS14_IS16_S18_NSU_INS5_IJSG_S19_EEENS5_IJSB_SG_EEEEEEEvS1E_EENS_8epilogue10collective6detail29Sm90TmaWarpSpecializedAdapterINS1L_15DefaultEpilogueISI_SJ_SJ_NS1K_6thread17LinearCombinationISI_Li1EffLNS1P_9ScaleType4KindE0ELNS_15FloatRoundStyleE2ESI_EENS1_15EpilogueDefaultEEEEEvvEEEEvNT_6ParamsE)
        .other          _ZN7cutlass13device_kernelINS_4gemm6kernel13GemmUniversalIN4cute5tupleIJiiiiEEENS1_10collective13CollectiveMmaINS1_34MainloopSm90TmaGmmaWarpSpecializedILi5ENS5_IJNS4_1CILi1EEESB_SB_EEENS1_35KernelTmaWarpSpecializedCooperativeEEENS5_IJNSA_ILi256EEENSA_ILi64EEESG_EEENS_10bfloat16_tENS5_IJlSB_lEEESI_NS5_IJSB_llEEENS4_8TiledMMAINS4_8MMA_AtomIJNS4_4SM904GMMA27MMA_64x64x16_F32BF16BF16_SSILNSO_5MajorE0ELSQ_1ELNSO_7ScaleInE1ELSR_1EEEEEENS4_6LayoutINS5_IJNSA_ILi2EEESB_SB_EEENS5_IJSB_NSA_ILi0EEESX_EEEEENS5_IJNS4_10UnderscoreES10_S10_EEEEENS4_13SM90_TMA_LOADENS4_14ComposedLayoutINS4_7SwizzleILi3ELi4ELi3EEENS4_18smem_ptr_flag_bitsILi16EEENSU_INS5_IJNSA_ILi8EEESG_EEENS5_IJSG_SB_EEEEEEEvNS4_8identityES13_NS14_IS16_S18_NSU_INS5_IJSG_S19_EEENS5_IJSB_SG_EEEEEEEvS1E_EENS_8epilogue10collective6detail29Sm90TmaWarpSpecializedAdapterINS1L_15DefaultEpilogueISI_SJ_SJ_NS1K_6thread17LinearCombinationISI_Li1EffLNS1P_9ScaleType4KindE0ELNS_15FloatRoundStyleE2ESI_EENS1_15EpilogueDefaultEEEEEvvEEEEvNT_6ParamsE,@"STO_CUDA_ENTRY STV_DEFAULT"
_ZN7cutlass13device_kernelINS_4gemm6kernel13GemmUniversalIN4cute5tupleIJiiiiEEENS1_10collective13CollectiveMmaINS1_34MainloopSm90TmaGmmaWarpSpecializedILi5ENS5_IJNS4_1CILi1EEESB_SB_EEENS1_35KernelTmaWarpSpecializedCooperativeEEENS5_IJNSA_ILi256EEENSA_ILi64EEESG_EEENS_10bfloat16_tENS5_IJlSB_lEEESI_NS5_IJSB_llEEENS4_8TiledMMAINS4_8MMA_AtomIJNS4_4SM904GMMA27MMA_64x64x16_F32BF16BF16_SSILNSO_5MajorE0ELSQ_1ELNSO_7ScaleInE1ELSR_1EEEEEENS4_6LayoutINS5_IJNSA_ILi2EEESB_SB_EEENS5_IJSB_NSA_ILi0EEESX_EEEEENS5_IJNS4_10UnderscoreES10_S10_EEEEENS4_13SM90_TMA_LOADENS4_14ComposedLayoutINS4_7SwizzleILi3ELi4ELi3EEENS4_18smem_ptr_flag_bitsILi16EEENSU_INS5_IJNSA_ILi8EEESG_EEENS5_IJSG_SB_EEEEEEEvNS4_8identityES13_NS14_IS16_S18_NSU_INS5_IJSG_S19_EEENS5_IJSB_SG_EEEEEEEvS1E_EENS_8epilogue10collective6detail29Sm90TmaWarpSpecializedAdapterINS1L_15DefaultEpilogueISI_SJ_SJ_NS1K_6thread17LinearCombinationISI_Li1EffLNS1P_9ScaleType4KindE0ELNS_15FloatRoundStyleE2ESI_EENS1_15EpilogueDefaultEEEEEvvEEEEvNT_6ParamsE:
[----:B------:R-:W0:Y:S01]  /*0000*/  LDC R1, c[0x0][0x28] ;  /* 0x00000a00ff017b82 */ /* 0x000e220000000800 */
[----:B------:R-:W1:Y:S01]  /*0010*/  S2R R18, SR_TID.X ;  /* 0x0000000000127919 */ /* 0x000e620000002100 */
[----:B------:R-:W-:Y:S01]  /*0020*/  ELECT P0, URZ, PT ;  /* 0x00000000003f782f */ /* 0x000fe20003800000 */
[----:B------:R-:W-:Y:S01]  /*0030*/  BSSY B0, `(.L_x_0) ;  /* 0x000000f000007945 */ /* 0x000fe20003800000 */
[--C-:B-1----:R-:W-:Y:S02]  /*0040*/  SHF.R.U32.HI R0, RZ, 0x5, R18.reuse ;  /* 0x00000005ff007819 */ /* 0x102fe40000011612 */
[----:B------:R-:W-:-:S03]  /*0050*/  SHF.R.U32.HI R22, RZ, 0x7, R18 ;  /* 0x00000007ff167819 */ /* 0x000fc60000011612 */
[----:B------:R-:W1:Y:S04]  /*0060*/  SHFL.IDX PT, R5, R0, RZ, 0x1f ;  /* 0x00001fff00057589 */ /* 0x000e6800000e0000 */
[----:B------:R2:W3:Y:S01]  /*0070*/  SHFL.IDX PT, R8, R22, RZ, 0x1f ;  /* 0x00001fff16087589 */ /* 0x0004e200000e0000 */
[----:B-1----:R-:W-:-:S13]  /*0080*/  ISETP.NE.OR P0, PT, R5, RZ, !P0 ;  /* 0x000000ff0500720c */ /* 0x002fda0004705670 */
[----:B0-23--:R-:W-:Y:S05]  /*0090*/  @P0 BRA `(.L_x_1) ;  /* 0x0000000000200947 */ /* 0x00dfea0003800000 */
[----:B------:R-:W-:Y:S02]  /*00a0*/  ULDC.64 UR4, c[0x0][0x198] ;  /* 0x0000660000047ab9 */ /* 0x000fe40000000a00 */
[----:B------:R-:W-:Y:S02]  /*00b0*/  UIADD3 UR6, UP0, UR4, 0xf0, URZ ;  /* 0x000000f004067890 */ /* 0x000fe4000ff1e03f */
[----:B------:R-:W-:Y:S02]  /*00c0*/  UIADD3 UR4, UP1, UR4, 0x1f0, URZ ;  /* 0x000001f004047890 */ /* 0x000fe4000ff3e03f */
[----:B------:R-:W-:Y:S02]  /*00d0*/  UIADD3.X UR7, URZ, UR5, URZ, UP0, !UPT ;  /* 0x000000053f077290 */ /* 0x000fe400087fe43f */
[----:B------:R-:W-:-:S07]  /*00e0*/  UIADD3.X UR5, URZ, UR5, URZ, UP1, !UPT ;  /* 0x000000053f057290 */ /* 0x000fce0008ffe43f */
[----:B------:R0:W-:Y:S02]  /*00f0*/  UTMACCTL.PF [UR6] ;  /* 0x00000000060079b9 */ /* 0x0001e40008040000 */
[----:B------:R0:W-:Y:S02]  /*0100*/  UTMACCTL.PF [UR4] ;  /* 0x00000000040079b9 */ /* 0x0001e40008040000 */
[----:B0-----:R-:W-:Y:S01]  /*0110*/  NOP ;  /* 0x0000000000007918 */ /* 0x001fe20000000000 */
.L_x_1:
[----:B------:R-:W-:Y:S05]  /*0120*/  BSYNC B0 ;  /* 0x0000000000007941 */ /* 0x000fea0003800000 */
.L_x_0:
[----:B------:R-:W0:Y:S02]  /*0130*/  SHFL.IDX PT, R2, R0, RZ, 0x1f ;  /* 0x00001fff00027589 */ /* 0x000e2400000e0000 */
[----:B0-----:R-:W-:-:S13]  /*0140*/  ISETP.NE.AND P0, PT, R2, RZ, PT ;  /* 0x000000ff0200720c */ /* 0x001fda0003f05270 */
[----:B------:R-:W-:Y:S05]  /*0150*/  @P0 BRA `(.L_x_2) ;  /* 0x0000000000600947 */ /* 0x000fea0003800000 */
[----:B------:R-:W0:Y:S01]  /*0160*/  S2UR UR8, SR_CgaCtaId ;  /* 0x00000000000879c3 */ /* 0x000e220000008800 */
[----:B------:R-:W-:Y:S01]  /*0170*/  UMOV UR4, 0x400 ;  /* 0x0000040000047882 */ /* 0x000fe20000000000 */
[----:B------:R-:W-:Y:S01]  /*0180*/  UMOV UR5, 0x1 ;  /* 0x0000000100057882 */ /* 0x000fe20000000000 */
[----:B------:R-:W-:Y:S01]  /*0190*/  UMOV UR6, 0x100 ;  /* 0x0000010000067882 */ /* 0x000fe20000000000 */
[----:B------:R-:W-:Y:S01]  /*01a0*/  ELECT P0, URZ, PT ;  /* 0x00000000003f782f */ /* 0x000fe20003800000 */
[----:B------:R-:W-:-:S04]  /*01b0*/  UIADD3 UR6, -UR6, 0x100000, URZ ;  /* 0x0010000006067890 */ /* 0x000fc8000fffe13f */
[----:B------:R-:W-:Y:S02]  /*01c0*/  USHF.L.U32 UR7, UR6, 0xb, URZ ;  /* 0x0000000b06077899 */ /* 0x000fe4000800063f */
[----:B------:R-:W-:Y:S02]  /*01d0*/  USHF.L.U32 UR6, UR6, 0x1, URZ ;  /* 0x0000000106067899 */ /* 0x000fe4000800063f */
[----:B0-----:R-:W-:Y:S02]  /*01e0*/  ULEA UR8, UR8, UR4, 0x18 ;  /* 0x0000000408087291 */ /* 0x001fe4000f8ec03f */
[----:B------:R-:W-:-:S04]  /*01f0*/  UIADD3 UR4, -UR5, 0x100000, URZ ;  /* 0x0010000005047890 */ /* 0x000fc8000fffe13f */
[----:B------:R-:W-:Y:S02]  /*0200*/  USHF.L.U32 UR5, UR4, 0xb, URZ ;  /* 0x0000000b04057899 */ /* 0x000fe4000800063f */
[----:B------:R-:W-:Y:S01]  /*0210*/  USHF.L.U32 UR4, UR4, 0x1, URZ ;  /* 0x0000000104047899 */ /* 0x000fe2000800063f */
[----:B------:R-:W0:Y:S11]  /*0220*/  FENCE.VIEW.ASYNC.S ;  /* 0x00000000000073c6 */ /* 0x000e360000000000 */
[----:B0-----:R0:W1:Y:S01]  /*0230*/  SYNCS.EXCH.64 URZ, [UR8], UR4 ;  /* 0x00000004083f75b2 */ /* 0x0010620008000100 */
[----:B------:R0:W2:Y:S01]  /*0240*/  SYNCS.EXCH.64 URZ, [UR8+0x28], UR6 ;  /* 0x00002806083f75b2 */ /* 0x0000a20008000100 */
[----:B------:R0:W3:Y:S01]  /*0250*/  SYNCS.EXCH.64 URZ, [UR8+0x8], UR4 ;  /* 0x00000804083f75b2 */ /* 0x0000e20008000100 */
[----:B------:R0:W4:Y:S01]  /*0260*/  SYNCS.EXCH.64 URZ, [UR8+0x30], UR6 ;  /* 0x00003006083f75b2 */ /* 0x0001220008000100 */
[----:B------:R0:W0:Y:S01]  /*0270*/  SYNCS.EXCH.64 URZ, [UR8+0x10], UR4 ;  /* 0x00001004083f75b2 */ /* 0x0000220008000100 */
[----:B------:R0:W0:Y:S01]  /*0280*/  SYNCS.EXCH.64 URZ, [UR8+0x38], UR6 ;  /* 0x00003806083f75b2 */ /* 0x0000220008000100 */
[----:B------:R0:W0:Y:S01]  /*0290*/  SYNCS.EXCH.64 URZ, [UR8+0x18], UR4 ;  /* 0x00001804083f75b2 */ /* 0x0000220008000100 */
[----:B------:R0:W0:Y:S01]  /*02a0*/  SYNCS.EXCH.64 URZ, [UR8+0x40], UR6 ;  /* 0x00004006083f75b2 */ /* 0x0000220008000100 */
[----:B------:R0:W0:Y:S01]  /*02b0*/  SYNCS.EXCH.64 URZ, [UR8+0x20], UR4 ;  /* 0x00002004083f75b2 */ /* 0x0000220008000100 */
[----:B------:R0:W0:Y:S01]  /*02c0*/  SYNCS.EXCH.64 URZ, [UR8+0x48], UR6 ;  /* 0x00004806083f75b2 */ /* 0x0000220008000100 */
[----:B------:R-:W-:Y:S01]  /*02d0*/  NOP ;  /* 0x0000000000007918 */ /* 0x000fe20000000000 */
.L_x_2:
[----:B------:R-:W5:Y:S01]  /*02e0*/  SHFL.IDX PT, R0, R0, RZ, 0x1f ;  /* 0x00001fff00007589 */ /* 0x000f6200000e0000 */
[----:B------:R-:W1:Y:S01]  /*02f0*/  LDC R2, c[0x0][0x65c] ;  /* 0x00019700ff027b82 */ /* 0x000e620000000800 */
[----:B------:R-:W-:Y:S02]  /*0300*/  ELECT P0, URZ, PT ;  /* 0x00000000003f782f */ /* 0x000fe40003800000 */
[----:B------:R-:W-:Y:S01]  /*0310*/  LOP3.LUT R6, R6, 0xfffff7ff, RZ, 0xc0, !PT ;  /* 0xfffff7ff06067812 */ /* 0x000fe200078ec0ff */
[----:B------:R-:W2:Y:S01]  /*0320*/  S2R R3, SR_CTAID.Y ;  /* 0x0000000000037919 */ /* 0x000ea20000002600 */
[----:B0-----:R-:W-:Y:S01]  /*0330*/  UMOV UR4, 0x20 ;  /* 0x0000002000047882 */ /* 0x001fe20000000000 */
[----:B------:R-:W-:Y:S01]  /*0340*/  ISETP.NE.AND P2, PT, R8, RZ, PT ;  /* 0x000000ff0800720c */ /* 0x000fe20003f45270 */
[----:B------:R-:W-:Y:S01]  /*0350*/  NOP ;  /* 0x0000000000007918 */ /* 0x000fe20000000000 */
[----:B------:R-:W0:Y:S01]  /*0360*/  S2R R4, SR_CTAID.X ;  /* 0x0000000000047919 */ /* 0x000e220000002500 */
[----:B------:R-:W-:Y:S01]  /*0370*/  NOP ;  /* 0x0000000000007918 */ /* 0x000fe20000000000 */
[----:B-----5:R-:W-:-:S02]  /*0380*/  ISETP.NE.OR P0, PT, R0, RZ, !P0 ;  /* 0x000000ff0000720c */ /* 0x020fc40004705670 */
[----:B-1----:R-:W-:-:S11]  /*0390*/  ISETP.NE.AND P3, PT, R2, 0x1, PT ;  /* 0x000000010200780c */ /* 0x002fd60003f65270 */
[----:B------:R-:W-:Y:S01]  /*03a0*/  VOTEU.ALL UP0, P0 ;  /* 0x00000000003f7886 */ /* 0x000fe20000000000 */
[----:B------:R-:W-:Y:S01]  /*03b0*/  VOTEU.ALL UP1, P0 ;  /* 0x00000000003f7886 */ /* 0x000fe20000020000 */
[----:B------:R-:W-:Y:S01]  /*03c0*/  @P3 LOP3.LUT R6, R6, 0x800, RZ, 0xfc, !PT ;  /* 0x0000080006063812 */ /* 0x000fe200078efcff */
[----:B------:R-:W0:Y:S01]  /*03d0*/  @P3 LDC R17, c[0x0][0x10] ;  /* 0x00000400ff113b82 */ /* 0x000e220000000800 */
[----:B------:R-:W-:Y:S01]  /*03e0*/  SHF.R.S32.HI R6, RZ, 0x1f, R5 ;  /* 0x0000001fff067819 */ /* 0x000fe20000011405 */
[----:B------:R-:W-:Y:S01]  /*03f0*/  @!UP0 UMOV UR6, 0x400 ;  /* 0x0000040000068882 */ /* 0x000fe20000000000 */
[----:B------:R-:W-:-:S04]  /*0400*/  @!UP0 UIADD3 UR4, -UR4, 0x100000, URZ ;  /* 0x0010000004048890 */ /* 0x000fc8000fffe13f */
[----:B------:R-:W-:Y:S02]  /*0410*/  @!UP0 USHF.L.U32 UR5, UR4, 0xb, URZ ;  /* 0x0000000b04058899 */ /* 0x000fe4000800063f */
[----:B------:R-:W-:Y:S01]  /*0420*/  @!UP0 USHF.L.U32 UR4, UR4, 0x1, URZ ;  /* 0x0000000104048899 */ /* 0x000fe2000800063f */
[----:B------:R-:W-:Y:S01]  /*0430*/  @P3 IMAD.MOV.U32 R7, RZ, RZ, RZ ;  /* 0x000000ffff073224 */ /* 0x000fe200078e00ff */
[----:B------:R-:W-:Y:S01]  /*0440*/  LEA.HI R6, R6, R5, RZ, 0x2 ;  /* 0x0000000506067211 */ /* 0x000fe200078f10ff */
[----:B------:R-:W-:Y:S01]  /*0450*/  @P3 IMAD.MOV.U32 R11, RZ, RZ, RZ ;  /* 0x000000ffff0b3224 */ /* 0x000fe200078e00ff */
[----:B------:R-:W1:Y:S02]  /*0460*/  @!UP0 S2UR UR7, SR_CgaCtaId ;  /* 0x00000000000789c3 */ /* 0x000e640000008800 */
[----:B------:R-:W-:Y:S01]  /*0470*/  LOP3.LUT R0, R6, 0xfffffffc, RZ, 0xc0, !PT ;  /* 0xfffffffc06007812 */ /* 0x000fe200078ec0ff */
[----:B--2---:R-:W-:-:S04]  /*0480*/  @P3 IMAD.MOV.U32 R6, RZ, RZ, R3 ;  /* 0x000000ffff063224 */ /* 0x004fc800078e0003 */
[----:B------:R-:W-:Y:S01]  /*0490*/  IMAD.IADD R0, R5, 0x1, -R0 ;  /* 0x0000000105007824 */ /* 0x000fe200078e0a00 */
[----:B------:R-:W2:Y:S01]  /*04a0*/  @!P3 LDC R9, c[0x0][0xc] ;  /* 0x00000300ff09bb82 */ /* 0x000ea20000000800 */
[----:B------:R-:W-:Y:S02]  /*04b0*/  IMAD.MOV.U32 R5, RZ, RZ, RZ ;  /* 0x000000ffff057224 */ /* 0x000fe400078e00ff */
[----:B0-----:R-:W-:-:S04]  /*04c0*/  @P3 IMAD.WIDE.U32 R16, R4, R17, R6 ;  /* 0x0000001104103225 */ /* 0x001fc800078e0006 */
[----:B------:R-:W-:Y:S01]  /*04d0*/  @P3 IMAD.IADD R17, R17, 0x1, R11 ;  /* 0x0000000111113824 */ /* 0x000fe200078e020b */
[----:B-1----:R-:W-:Y:S01]  /*04e0*/  @!UP0 ULEA UR6, UR7, UR6, 0x18 ;  /* 0x0000000607068291 */ /* 0x002fe2000f8ec03f */
[----:B------:R-:W-:Y:S01]  /*04f0*/  VOTEU.ALL UP0, P0 ;  /* 0x00000000003f7886 */ /* 0x000fe20000000000 */
[----:B------:R-:W-:-:S04]  /*0500*/  ISETP.NE.AND P0, PT, R0, 0x3, PT ;  /* 0x000000030000780c */ /* 0x000fc80003f05270 */
[----:B------:R-:W-:Y:S01]  /*0510*/  ISETP.EQ.OR P0, PT, R0, RZ, !P0 ;  /* 0x000000ff0000720c */ /* 0x000fe20004702670 */
[----:B--2---:R-:W-:-:S03]  /*0520*/  @!P3 IMAD.WIDE.U32 R6, R9, R3, R4 ;  /* 0x000000030906b225 */ /* 0x004fc600078e0004 */
[C---:B------:R-:W-:Y:S01]  /*0530*/  ISETP.EQ.AND P0, PT, R8.reuse, RZ, P0 ;  /* 0x000000ff0800720c */ /* 0x040fe20000702270 */
[----:B------:R-:W-:Y:S01]  /*0540*/  VIADD R8, R8, 0xffffffff ;  /* 0xffffffff08087836 */ /* 0x000fe20000000000 */
[----:B------:R-:W0:Y:S02]  /*0550*/  FENCE.VIEW.ASYNC.S ;  /* 0x00000000000073c6 */ /* 0x000e240000000000 */
[----:B0-----:R0:W3:Y:S01]  /*0560*/  @!UP0 SYNCS.EXCH.64 URZ, [UR6+0x60], UR4 ;  /* 0x00006004063f85b2 */ /* 0x0010e20008000100 */
[----:B------:R-:W-:Y:S01]  /*0570*/  @!P3 IMAD.MOV.U32 R16, RZ, RZ, R6 ;  /* 0x000000ffff10b224 */ /* 0x000fe200078e0006 */
[----:B------:R-:W-:Y:S01]  /*0580*/  SEL R19, RZ, 0x1, !P0 ;  /* 0x00000001ff137807 */ /* 0x000fe20004000000 */
[----:B------:R-:W-:Y:S01]  /*0590*/  @!P3 IMAD.MOV.U32 R17, RZ, RZ, R7 ;  /* 0x000000ffff11b224 */ /* 0x000fe200078e0007 */
[----:B------:R-:W-:-:S04]  /*05a0*/  ISETP.GE.U32.AND P1, PT, R8, 0x2, PT ;  /* 0x000000020800780c */ /* 0x000fc80003f26070 */
[----:B------:R-:W-:Y:S01]  /*05b0*/  SEL R19, R19, 0x2, P1 ;  /* 0x0000000213137807 */ /* 0x000fe20000800000 */
[----:B------:R0:W3:Y:S01]  /*05c0*/  @!UP1 SYNCS.EXCH.64 URZ, [UR6+0x68], UR4 ;  /* 0x00006804063f95b2 */ /* 0x0000e20008000100 */
[----:B------:R-:W-:Y:S01]  /*05d0*/  NOP ;  /* 0x0000000000007918 */ /* 0x000fe20000000000 */
[----:B---34-:R-:W-:Y:S06]  /*05e0*/  BAR.SYNC.DEFER_BLOCKING 0x0 ;  /* 0x0000000000007b1d */ /* 0x018fec0000010000 */
[----:B------:R-:W-:Y:S05]  /*05f0*/  @!P2 BRA `(.L_x_3) ;  /* 0x0000006c00b0a947 */ /* 0x000fea0003800000 */
[----:B------:R-:W-:-:S13]  /*0600*/  ISETP.GT.U32.AND P0, PT, R8, 0x1, PT ;  /* 0x000000010800780c */ /* 0x000fda0003f04070 */
[----:B0-----:R-:W-:Y:S05]  /*0610*/  @P0 EXIT ;  /* 0x000000000000094d */ /* 0x001fea0003800000 */
[----:B------:R-:W-:Y:S01]  /*0620*/  ULDC.64 UR4, c[0x0][0x650] ;  /* 0x0001940000047ab9 */ /* 0x000fe20000000a00 */
[----:B------:R-:W-:Y:S01]  /*0630*/  PRMT R0, RZ, 0x7610, R0 ;  /* 0x00007610ff007816 */ /* 0x000fe20000000000 */
[----:B------:R-:W-:Y:S01]  /*0640*/  IMAD.MOV.U32 R94, RZ, RZ, -0x1 ;  /* 0xffffffffff5e7424 */ /* 0x000fe200078e00ff */
[----:B------:R-:W-:Y:S01]  /*0650*/  ISETP.GE.U32.AND P0, PT, R16, UR4, PT ;  /* 0x0000000410007c0c */ /* 0x000fe2000bf06070 */
[----:B------:R-:W-:Y:S02]  /*0660*/  IMAD.MOV.U32 R90, RZ, RZ, -0x1 ;  /* 0xffffffffff5a7424 */ /* 0x000fe400078e00ff */
[----:B------:R-:W-:Y:S01]  /*0670*/  IMAD.MOV.U32 R23, RZ, RZ, -0x1 ;  /* 0xffffffffff177424 */ /* 0x000fe200078e00ff */
[----:B------:R-:W-:-:S13]  /*0680*/  ISETP.GE.U32.AND.EX P0, PT, R17, UR5, PT, P0 ;  /* 0x0000000511007c0c */ /* 0x000fda000bf06100 */
[----:B------:R-:W-:Y:S05]  /*0690*/  @P0 BRA `(.L_x_4) ;  /* 0x0000000400540947 */ /* 0x000fea0003800000 */
[----:B------:R-:W0:Y:S01]  /*06a0*/  LDC.64 R14, c[0x0][0x628] ;  /* 0x00018a00ff0e7b82 */ /* 0x000e220000000a00 */
[----:B------:R-:W-:Y:S02]  /*06b0*/  IMAD.MOV.U32 R6, RZ, RZ, R16 ;  /* 0x000000ffff067224 */ /* 0x000fe400078e0010 */
[----:B------:R-:W-:-:S05]  /*06c0*/  IMAD.MOV.U32 R7, RZ, RZ, R17 ;  /* 0x000000ffff077224 */ /* 0x000fca00078e0011 */
[----:B------:R-:W1:Y:S08]  /*06d0*/  LDC R0, c[0x0][0x630] ;  /* 0x00018c00ff007b82 */ /* 0x000e700000000800 */
[----:B------:R-:W2:Y:S01]  /*06e0*/  LDC.64 R20, c[0x0][0x620] ;  /* 0x00018800ff147b82 */ /* 0x000ea20000000a00 */
[----:B0-----:R-:W-:-:S04]  /*06f0*/  ISETP.NE.U32.AND P0, PT, R14, RZ, PT ;  /* 0x000000ff0e00720c */ /* 0x001fc80003f05070 */
[----:B------:R-:W-:-:S13]  /*0700*/  ISETP.NE.AND.EX P0, PT, R15, RZ, PT, P0 ;  /* 0x000000ff0f00720c */ /* 0x000fda0003f05300 */
[----:B-12---:R-:W-:Y:S05]  /*0710*/  @!P0 BRA `(.L_x_5) ;  /* 0x0000000000288947 */ /* 0x006fea0003800000 */
[----:B------:R-:W0:Y:S02]  /*0720*/  LDC R11, c[0x0][0x634] ;  /* 0x00018d00ff0b7b82 */ /* 0x000e240000000800 */
[----:B0-----:R-:W-:-:S05]  /*0730*/  IADD3 R11, P0, R16, R11, RZ ;  /* 0x0000000b100b7210 */ /* 0x001fca0007f1e0ff */
[----:B------:R-:W-:-:S04]  /*0740*/  IMAD.X R13, RZ, RZ, R17, P0 ;  /* 0x000000ffff0d7224 */ /* 0x000fc800000e0611 */
[----:B------:R-:W-:-:S04]  /*0750*/  IMAD.WIDE.U32 R6, R13, R14, RZ ;  /* 0x0000000e0d067225 */ /* 0x000fc800078e00ff */
[----:B------:R-:W-:-:S04]  /*0760*/  IMAD.WIDE.U32 R8, P0, R11, R15, R6 ;  /* 0x0000000f0b087225 */ /* 0x000fc80007800006 */
[----:B------:R-:W-:-:S04]  /*0770*/  IMAD.WIDE.U32 R6, R11, R14, RZ ;  /* 0x0000000e0b067225 */ /* 0x000fc800078e00ff */
[----:B------:R-:W-:Y:S01]  /*0780*/  IMAD.X R11, RZ, RZ, RZ, P0 ;  /* 0x000000ffff0b7224 */ /* 0x000fe200000e06ff */
[----:B------:R-:W-:Y:S01]  /*0790*/  IADD3 RZ, P0, R7, R8, RZ ;  /* 0x0000000807ff7210 */ /* 0x000fe20007f1e0ff */
[----:B------:R-:W-:-:S04]  /*07a0*/  IMAD.MOV.U32 R10, RZ, RZ, R9 ;  /* 0x000000ffff0a7224 */ /* 0x000fc800078e0009 */
[----:B------:R-:W-:-:S08]  /*07b0*/  IMAD.WIDE.U32.X R6, R13, R15, R10, P0 ;  /* 0x0000000f0d067225 */ /* 0x000fd000000e040a */
.L_x_5:
[-CC-:B------:R-:W-:Y:S01]  /*07c0*/  SHF.R.U64 R23, R6, R0.reuse, R7.reuse ;  /* 0x0000000006177219 */ /* 0x180fe20000001207 */
[----:B------:R-:W0:Y:S01]  /*07d0*/  LDC R10, c[0x0][0x618] ;  /* 0x00018600ff0a7b82 */ /* 0x000e220000000800 */
[----:B------:R-:W-:Y:S01]  /*07e0*/  SHF.R.U32.HI R5, RZ, R0, R7 ;  /* 0x00000000ff057219 */ /* 0x000fe20000011607 */
[----:B------:R-:W-:Y:S01]  /*07f0*/  ULDC UR4, c[0x0][0x150] ;  /* 0x0000540000047ab9 */ /* 0x000fe20000000800 */
[----:B------:R-:W-:Y:S02]  /*0800*/  IADD3 R9, P0, RZ, -R23, RZ ;  /* 0x80000017ff097210 */ /* 0x000fe40007f1e0ff */
[----:B------:R-:W-:-:S03]  /*0810*/  I2FP.F32.U32 R0, R4 ;  /* 0x0000000400007245 */ /* 0x000fc60000201000 */
[----:B------:R-:W1:Y:S01]  /*0820*/  LDC.64 R28, c[0x0][0x640] ;  /* 0x00019000ff1c7b82 */ /* 0x000e620000000a00 */
[----:B------:R-:W-:Y:S02]  /*0830*/  IMAD.X R11, RZ, RZ, ~R5, P0 ;  /* 0x000000ffff0b7224 */ /* 0x000fe400000e0e05 */
[----:B------:R-:W-:Y:S01]  /*0840*/  FMUL R0, R0, UR4 ;  /* 0x0000000400007c20 */ /* 0x000fe20008400000 */
[----:B------:R-:W-:Y:S01]  /*0850*/  IMAD.WIDE.U32 R6, R9, R20, R16 ;  /* 0x0000001409067225 */ /* 0x000fe200078e0010 */
[----:B------:R-:W-:-:S03]  /*0860*/  ULDC UR4, c[0x0][0x154] ;  /* 0x0000550000047ab9 */ /* 0x000fc60000000800 */
[----:B------:R-:W-:Y:S01]  /*0870*/  IMAD R8, R11, R20, RZ ;  /* 0x000000140b087224 */ /* 0x000fe200078e02ff */
[----:B------:R-:W2:Y:S01]  /*0880*/  LDC R5, c[0x0][0x144] ;  /* 0x00005100ff057b82 */ /* 0x000ea20000000800 */
[----:B------:R-:W3:Y:S02]  /*0890*/  F2I.U32.TRUNC.NTZ R0, R0 ;  /* 0x0000000000007305 */ /* 0x000ee4000020f000 */
[----:B------:R-:W-:-:S04]  /*08a0*/  IMAD R9, R9, R21, R8 ;  /* 0x0000001509097224 */ /* 0x000fc800078e0208 */
[----:B------:R-:W-:Y:S01]  /*08b0*/  IMAD.IADD R7, R7, 0x1, R9 ;  /* 0x0000000107077824 */ /* 0x000fe200078e0209 */
[----:B------:R-:W4:Y:S01]  /*08c0*/  LDC R12, c[0x0][0x608] ;  /* 0x00018200ff0c7b82 */ /* 0x000f220000000800 */
[----:B------:R-:W-:-:S03]  /*08d0*/  IMAD.MOV.U32 R9, RZ, RZ, -0x1 ;  /* 0xffffffffff097424 */ /* 0x000fc600078e00ff */
[-CC-:B0-----:R-:W-:Y:S02]  /*08e0*/  SHF.R.U64 R20, R6, R10.reuse, R7.reuse ;  /* 0x0000000a06147219 */ /* 0x181fe40000001207 */
[----:B------:R-:W-:Y:S02]  /*08f0*/  I2FP.F32.U32 R6, R3 ;  /* 0x0000000300067245 */ /* 0x000fe40000201000 */
[----:B------:R-:W0:Y:S01]  /*0900*/  LDC R26, c[0x0][0x658] ;  /* 0x00019600ff1a7b82 */ /* 0x000e220000000800 */
[----:B-1----:R-:W-:Y:S01]  /*0910*/  ISETP.NE.U32.AND P0, PT, R28, RZ, PT ;  /* 0x000000ff1c00720c */ /* 0x002fe20003f05070 */
[----:B---3--:R-:W-:Y:S01]  /*0920*/  IMAD.MOV R8, RZ, RZ, -R0 ;  /* 0x000000ffff087224 */ /* 0x008fe200078e0a00 */
[----:B------:R-:W-:Y:S01]  /*0930*/  SHF.R.U32.HI R7, RZ, R10, R7 ;  /* 0x0000000aff077219 */ /* 0x000fe20000011607 */
[----:B------:R-:W-:Y:S01]  /*0940*/  FMUL R6, R6, UR4 ;  /* 0x0000000406067c20 */ /* 0x000fe20008400000 */
[----:B------:R-:W-:-:S03]  /*0950*/  ISETP.NE.AND.EX P0, PT, R29, RZ, PT, P0 ;  /* 0x000000ff1d00720c */ /* 0x000fc60003f05300 */
[----:B------:R-:W1:Y:S01]  /*0960*/  LDC R14, c[0x0][0x148] ;  /* 0x00005200ff0e7b82 */ /* 0x000e620000000800 */
[----:B--2---:R-:W-:-:S07]  /*0970*/  IMAD R0, R5, R8, R4 ;  /* 0x0000000805007224 */ /* 0x004fce00078e0204 */
[----:B------:R-:W2:Y:S01]  /*0980*/  LDC R24, c[0x0][0x600] ;  /* 0x00018000ff187b82 */ /* 0x000ea20000000800 */
[-CC-:B----4-:R-:W-:Y:S02]  /*0990*/  SHF.R.U64 R30, R20, R12.reuse, R7.reuse ;  /* 0x0000000c141e7219 */ /* 0x190fe40000001207 */
[----:B------:R-:W-:Y:S01]  /*09a0*/  SHF.R.U32.HI R5, RZ, R12, R7 ;  /* 0x0000000cff057219 */ /* 0x000fe20000011607 */
[----:B------:R-:W-:Y:S01]  /*09b0*/  IMAD.MOV.U32 R7, RZ, RZ, 0x1 ;  /* 0x00000001ff077424 */ /* 0x000fe200078e00ff */
[----:B------:R3:W4:Y:S03]  /*09c0*/  F2I.U32.TRUNC.NTZ R12, R6 ;  /* 0x00000006000c7305 */ /* 0x000726000020f000 */
[----:B------:R-:W1:Y:S01]  /*09d0*/  LDC R15, c[0x0][0x648] ;  /* 0x00019200ff0f7b82 */ /* 0x000e620000000800 */
[-C--:B0-----:R-:W-:Y:S02]  /*09e0*/  SHF.L.U32 R4, R9, R26.reuse, RZ ;  /* 0x0000001a09047219 */ /* 0x081fe400000006ff */
[----:B------:R-:W-:-:S02]  /*09f0*/  SHF.R.U64 R32, R30, R26, R5 ;  /* 0x0000001a1e207219 */ /* 0x000fc40000001205 */
[----:B------:R-:W-:Y:S02]  /*0a00*/  LOP3.LUT R11, RZ, R4, RZ, 0x33, !PT ;  /* 0x00000004ff0b7212 */ /* 0x000fe400078e33ff */
[-C--:B------:R-:W-:Y:S01]  /*0a10*/  SHF.R.U32.HI R5, RZ, R26.reuse, R5 ;  /* 0x0000001aff057219 */ /* 0x080fe20000011605 */
[----:B------:R-:W0:Y:S01]  /*0a20*/  LDC R21, c[0x0][0x638] ;  /* 0x00018e00ff157b82 */ /* 0x000e220000000800 */
[----:B------:R-:W-:Y:S01]  /*0a30*/  SHF.L.U32 R10, R7, R26, RZ ;  /* 0x0000001a070a7219 */ /* 0x000fe200000006ff */
[----:B------:R-:W-:-:S06]  /*0a40*/  IMAD.MOV.U32 R4, RZ, RZ, R32 ;  /* 0x000000ffff047224 */ /* 0x000fcc00078e0020 */
[----:B------:R-:W0:Y:S01]  /*0a50*/  LDC R94, c[0x0][0x610] ;  /* 0x00018400ff5e7b82 */ /* 0x000e220000000800 */
[----:B---34-:R-:W-:Y:S05]  /*0a60*/  @!P0 BRA `(.L_x_6) ;  /* 0x0000000000288947 */ /* 0x018fea0003800000 */
[----:B------:R-:W3:Y:S02]  /*0a70*/  LDC R9, c[0x0][0x64c] ;  /* 0x00019300ff097b82 */ /* 0x000ee40000000800 */
[----:B---3--:R-:W-:-:S05]  /*0a80*/  IADD3 R9, P0, R32, R9, RZ ;  /* 0x0000000920097210 */ /* 0x008fca0007f1e0ff */
        /* <DEDUP_REMOVED lines=8> */
.L_x_6:
[----:B-1----:R-:W-:Y:S01]  /*0b10*/  SHF.R.U64 R4, R4, R15, R5 ;  /* 0x0000000f04047219 */ /* 0x002fe20000001205 */
[----:B--2---:R-:W-:Y:S01]  /*0b20*/  VIADD R5, R24, 0xffffffff ;  /* 0xffffffff18057836 */ /* 0x004fe20000000000 */
[----:B------:R-:W-:Y:S01]  /*0b30*/  LOP3.LUT R11, R30, R11, RZ, 0xc0, !PT ;  /* 0x0000000b1e0b7212 */ /* 0x000fe200078ec0ff */
[----:B------:R-:W-:Y:S02]  /*0b40*/  IMAD.MOV R12, RZ, RZ, -R12 ;  /* 0x000000ffff0c7224 */ /* 0x000fe400078e0a0c */
[----:B------:R-:W-:Y:S01]  /*0b50*/  IMAD.MOV R6, RZ, RZ, -R4 ;  /* 0x000000ffff067224 */ /* 0x000fe200078e0a04 */
[----:B------:R-:W-:Y:S01]  /*0b60*/  LOP3.LUT R5, R20, R5, RZ, 0xc0, !PT ;  /* 0x0000000514057212 */ /* 0x000fe200078ec0ff */
[----:B------:R-:W-:Y:S02]  /*0b70*/  @P3 IMAD R0, R14, R12, R3 ;  /* 0x0000000c0e003224 */ /* 0x000fe400078e0203 */
[----:B------:R-:W-:Y:S02]  /*0b80*/  IMAD R11, R10, R4, R11 ;  /* 0x000000040a0b7224 */ /* 0x000fe400078e020b */
[----:B0-----:R-:W-:-:S02]  /*0b90*/  IMAD R3, R6, R21, R32 ;  /* 0x0000001506037224 */ /* 0x001fc400078e0220 */
[----:B------:R-:W-:Y:S02]  /*0ba0*/  IMAD R94, R11, R94, R0 ;  /* 0x0000005e0b5e7224 */ /* 0x000fe400078e0200 */
[----:B------:R-:W-:Y:S02]  /*0bb0*/  IMAD R3, R3, R24, R5 ;  /* 0x0000001803037224 */ /* 0x000fe400078e0205 */
[----:B------:R-:W-:-:S03]  /*0bc0*/  IMAD.MOV.U32 R0, RZ, RZ, 0x1 ;  /* 0x00000001ff007424 */ /* 0x000fc600078e00ff */
[----:B------:R-:W-:Y:S02]  /*0bd0*/  SEL R90, R3, R94, !P3 ;  /* 0x0000005e035a7207 */ /* 0x000fe40005800000 */
[----:B------:R-:W-:-:S07]  /*0be0*/  SEL R94, R94, R3, !P3 ;  /* 0x000000035e5e7207 */ /* 0x000fce0005800000 */
.L_x_4:
[----:B------:R-:W-:-:S08]  /*0bf0*/  NOP ;  /* 0x0000000000007918 */ /* 0x000fd00000000000 */
[----:B------:R-:W0:Y:S02]  /*0c00*/  USETMAXREG.TRY_ALLOC.CTAPOOL UP0, 0xe8 ;  /* 0x000000e8000079c8 */ /* 0x000e240008000600 */
[----:B0-----:R-:W-:-:S13]  /*0c10*/  PLOP3.LUT P0, PT, PT, PT, UP0, 0x80, 0x0 ;  /* 0x000000000000781c */ /* 0x001fda0003f0f008 */
[----:B------:R-:W-:Y:S05]  /*0c20*/  @!P0 BRA `(.L_x_4) ;  /* 0xfffffffc00f08947 */ /* 0x000fea000383ffff */
[----:B------:R-:W-:Y:S01]  /*0c30*/  ULDC.64 UR4, c[0x0][0x598] ;  /* 0x0001660000047ab9 */ /* 0x000fe20000000a00 */
[----:B------:R-:W-:Y:S01]  /*0c40*/  ULDC.64 UR36, c[0x0][0x208] ;  /* 0x0000820000247ab9 */ /* 0x000fe20000000a00 */
[----:B------:R-:W-:-:S04]  /*0c50*/  ISETP.NE.U32.AND P0, PT, RZ, UR4, PT ;  /* 0x00000004ff007c0c */ /* 0x000fc8000bf05070 */
[----:B------:R-:W-:-:S13]  /*0c60*/  ISETP.NE.AND.EX P0, PT, RZ, UR5, PT, P0 ;  /* 0x00000005ff007c0c */ /* 0x000fda000bf05300 */
[----:B------:R-:W-:Y:S05]  /*0c70*/  @!P0 BRA `(.L_x_7) ;  /* 0x00000000001c8947 */ /* 0x000fea0003800000 */
[----:B------:R-:W0:Y:S02]  /*0c80*/  LDC.64 R4, c[0x0][0x598] ;  /* 0x00016600ff047b82 */ /* 0x000e240000000a00 */
[----:B0-----:R-:W2:Y:S02]  /*0c90*/  LDG.E.64 R4, desc[UR36][R4.64] ;  /* 0x0000002404047981 */ /* 0x001ea4000c1e1b00 */
[----:B--2---:R-:W-:-:S04]  /*0ca0*/  ISETP.NE.U32.AND P0, PT, R4, RZ, PT ;  /* 0x000000ff0400720c */ /* 0x004fc80003f05070 */
[----:B------:R-:W-:-:S13]  /*0cb0*/  ISETP.NE.AND.EX P0, PT, R5, RZ, PT, P0 ;  /* 0x000000ff0500720c */ /* 0x000fda0003f05300 */
[----:B------:R-:W-:Y:S05]  /*0cc0*/  @!P0 BRA `(.L_x_7) ;  /* 0x0000000000088947 */ /* 0x000fea0003800000 */
[----:B------:R0:W5:Y:S01]  /*0cd0*/  LD.E R88, desc[UR36][R4.64] ;  /* 0x0000002404587980 */ /* 0x000162000c101900 */
[----:B------:R-:W-:Y:S05]  /*0ce0*/  BRA `(.L_x_8) ;  /* 0x0000000000247947 */ /* 0x000fea0003800000 */
.L_x_7:
[----:B------:R-:W-:Y:S02]  /*0cf0*/  ULDC.64 UR4, c[0x0][0x588] ;  /* 0x0001620000047ab9 */ /* 0x000fe40000000a00 */
[----:B------:R-:W-:-:S04]  /*0d00*/  ISETP.NE.U32.AND P0, PT, RZ, UR4, PT ;  /* 0x00000004ff007c0c */ /* 0x000fc8000bf05070 */
[----:B------:R-:W-:-:S13]  /*0d10*/  ISETP.NE.AND.EX P0, PT, RZ, UR5, PT, P0 ;  /* 0x00000005ff007c0c */ /* 0x000fda000bf05300 */
[----:B------:R-:W-:Y:S05]  /*0d20*/  @!P0 BRA `(.L_x_9) ;  /* 0x00000000000c8947 */ /* 0x000fea0003800000 */
[----:B------:R-:W0:Y:S02]  /*0d30*/  LDC.64 R88, c[0x0][0x588] ;  /* 0x00016200ff587b82 */ /* 0x000e240000000a00 */
[----:B0-----:R1:W5:Y:S01]  /*0d40*/  LDG.E R88, desc[UR36][R88.64] ;  /* 0x0000002458587981 */ /* 0x001362000c1e1900 */
[----:B------:R-:W-:Y:S05]  /*0d50*/  BRA `(.L_x_8) ;  /* 0x0000000000087947 */ /* 0x000fea0003800000 */
.L_x_9:
[----:B------:R-:W-:Y:S02]  /*0d60*/  ULDC UR4, c[0x0][0x580] ;  /* 0x0001600000047ab9 */ /* 0x000fe40000000800 */
[----:B------:R-:W-:-:S07]  /*0d70*/  IMAD.U32 R88, RZ, RZ, UR4 ;  /* 0x00000004ff587e24 */ /* 0x000fce000f8e00ff */
.L_x_8:
[----:B------:R-:W-:Y:S02]  /*0d80*/  ULDC.64 UR4, c[0x0][0x5a0] ;  /* 0x0001680000047ab9 */ /* 0x000fe40000000a00 */
[----:B------:R-:W-:-:S04]  /*0d90*/  ISETP.NE.U32.AND P0, PT, RZ, UR4, PT ;  /* 0x00000004ff007c0c */ /* 0x000fc8000bf05070 */
[----:B------:R-:W-:-:S13]  /*0da0*/  ISETP.NE.AND.EX P0, PT, RZ, UR5, PT, P0 ;  /* 0x00000005ff007c0c */ /* 0x000fda000bf05300 */
[----:B------:R-:W-:Y:S05]  /*0db0*/  @!P0 BRA `(.L_x_10) ;  /* 0x00000000001c8947 */ /* 0x000fea0003800000 */
[----:B0-----:R-:W0:Y:S02]  /*0dc0*/  LDC.64 R4, c[0x0][0x5a0] ;  /* 0x00016800ff047b82 */ /* 0x001e240000000a00 */
[----:B0-----:R-:W2:Y:S02]  /*0dd0*/  LDG.E.64 R4, desc[UR36][R4.64] ;  /* 0x0000002404047981 */ /* 0x001ea4000c1e1b00 */
[----:B--2---:R-:W-:-:S04]  /*0de0*/  ISETP.NE.U32.AND P0, PT, R4, RZ, PT ;  /* 0x000000ff0400720c */ /* 0x004fc80003f05070 */
[----:B------:R-:W-:-:S13]  /*0df0*/  ISETP.NE.AND.EX P0, PT, R5, RZ, PT, P0 ;  /* 0x000000ff0500720c */ /* 0x000fda0003f05300 */
[----:B------:R-:W-:Y:S05]  /*0e00*/  @!P0 BRA `(.L_x_10) ;  /* 0x0000000000088947 */ /* 0x000fea0003800000 */
[----:B-1----:R0:W5:Y:S01]  /*0e10*/  LD.E R89, desc[UR36][R4.64] ;  /* 0x0000002404597980 */ /* 0x002162000c101900 */
[----:B------:R-:W-:Y:S05]  /*0e20*/  BRA `(.L_x_11) ;  /* 0x0000000000247947 */ /* 0x000fea0003800000 */
.L_x_10:
[----:B------:R-:W-:Y:S02]  /*0e30*/  ULDC.64 UR4, c[0x0][0x590] ;  /* 0x0001640000047ab9 */ /* 0x000fe40000000a00 */
[----:B------:R-:W-:-:S04]  /*0e40*/  ISETP.NE.U32.AND P0, PT, RZ, UR4, PT ;  /* 0x00000004ff007c0c */ /* 0x000fc8000bf05070 */
[----:B------:R-:W-:-:S13]  /*0e50*/  ISETP.NE.AND.EX P0, PT, RZ, UR5, PT, P0 ;  /* 0x00000005ff007c0c */ /* 0x000fda000bf05300 */
[----:B------:R-:W-:Y:S05]  /*0e60*/  @!P0 BRA `(.L_x_12) ;  /* 0x00000000000c8947 */ /* 0x000fea0003800000 */
[----:B0-----:R-:W1:Y:S02]  /*0e70*/  LDC.64 R4, c[0x0][0x590] ;  /* 0x00016400ff047b82 */ /* 0x001e640000000a00 */
[----:B-1----:R1:W5:Y:S01]  /*0e80*/  LDG.E R89, desc[UR36][R4.64] ;  /* 0x0000002404597981 */ /* 0x002362000c1e1900 */
[----:B------:R-:W-:Y:S05]  /*0e90*/  BRA `(.L_x_11) ;  /* 0x0000000000087947 */ /* 0x000fea0003800000 */
.L_x_12:
[----:B------:R-:W-:Y:S02]  /*0ea0*/  ULDC UR4, c[0x0][0x584] ;  /* 0x0001610000047ab9 */ /* 0x000fe40000000800 */
[----:B-1----:R-:W-:-:S07]  /*0eb0*/  IMAD.U32 R89, RZ, RZ, UR4 ;  /* 0x00000004ff597e24 */ /* 0x002fce000f8e00ff */
.L_x_11:
[----:B------:R-:W-:-:S13]  /*0ec0*/  LOP3.LUT P0, RZ, R0, 0xff, RZ, 0xc0, !PT ;  /* 0x000000ff00ff7812 */ /* 0x000fda000780c0ff */
[----:B------:R-:W-:Y:S05]  /*0ed0*/  @!P0 EXIT ;  /* 0x000000000000894d */ /* 0x000fea0003800000 */
[----:B------:R-:W-:Y:S01]  /*0ee0*/  ULDC UR4, c[0x0][0x28c] ;  /* 0x0000a30000047ab9 */ /* 0x000fe20000000800 */
[----:B------:R-:W-:Y:S01]  /*0ef0*/  LOP3.LUT R102, R19, 0x1, RZ, 0xfc, !PT ;  /* 0x0000000113667812 */ /* 0x000fe200078efcff */
[----:B------:R-:W-:Y:S01]  /*0f00*/  UIADD3 UR4, UR4, 0x3f, URZ ;  /* 0x0000003f04047890 */ /* 0x000fe2000fffe03f */
[----:B------:R-:W-:Y:S01]  /*0f10*/  UMOV UR38, URZ ;  /* 0x0000003f00267c82 */ /* 0x000fe20008000000 */
[----:B------:R-:W-:Y:S02]  /*0f20*/  UMOV UR39, URZ ;  /* 0x0000003f00277c82 */ /* 0x000fe40008000000 */
[----:B------:R-:W-:-:S04]  /*0f30*/  USHF.R.S32.HI UR5, URZ, 0x1f, UR4 ;  /* 0x0000001f3f057899 */ /* 0x000fc80008011404 */
[----:B------:R-:W-:-:S04]  /*0f40*/  ULEA.HI UR5, UR5, UR4, URZ, 0x6 ;  /* 0x0000000405057291 */ /* 0x000fc8000f8f303f */
[----:B------:R-:W-:-:S12]  /*0f50*/  USHF.R.S32.HI UR40, URZ, 0x6, UR5 ;  /* 0x000000063f287899 */ /* 0x000fd80008011405 */
.L_x_156:
[----:B------:R-:W-:Y:S01]  /*0f60*/  LOP3.LUT R0, R18, 0x80, RZ, 0xc0, !PT ;  /* 0x0000008012007812 */ /* 0x000fe200078ec0ff */
[----:B------:R-:W2:Y:S01]  /*0f70*/  S2UR UR7, SR_CgaCtaId ;  /* 0x00000000000779c3 */ /* 0x000ea20000008800 */
[----:B------:R-:W-:Y:S02]  /*0f80*/  UMOV UR6, 0x400 ;  /* 0x0000040000067882 */ /* 0x000fe40000000000 */
[----:B------:R-:W-:-:S06]  /*0f90*/  SHF.R.U32.HI R0, RZ, 0x7, R0 ;  /* 0x00000007ff007819 */ /* 0x000fcc0000011600 */
[----:B---3--:R-:W3:Y:S01]  /*0fa0*/  SHFL.IDX PT, R0, R0, RZ, 0x1f ;  /* 0x00001fff00007589 */ /* 0x008ee200000e0000 */
[----:B--2---:R-:W-:Y:S01]  /*0fb0*/  ULEA UR42, UR7, UR6, 0x18 ;  /* 0x00000006072a7291 */ /* 0x004fe2000f8ec03f */
[----:B---3--:R-:W-:-:S13]  /*0fc0*/  R2UR UR4, R0 ;  /* 0x00000000000472ca */ /* 0x008fda00000e0000 */
[----:B------:R-:W-:-:S04]  /*0fd0*/  ULEA.HI UR5, UR4, UR4, URZ, 0x1 ;  /* 0x0000000404057291 */ /* 0x000fc8000f8f083f */
[----:B------:R-:W-:-:S04]  /*0fe0*/  ULOP3.LUT UR5, UR5, 0x7fffe, URZ, 0xc0, !UPT ;  /* 0x0007fffe05057892 */ /* 0x000fc8000f8ec03f */
[----:B------:R-:W-:-:S03]  /*0ff0*/  UIADD3 UR5, UR4, -UR5, URZ ;  /* 0x8000000504057290 */ /* 0x000fc6000fffe03f */
[----:B------:R-:W-:Y:S01]  /*1000*/  ULDC UR4, c[0x0][0x28c] ;  /* 0x0000a30000047ab9 */ /* 0x000fe20000000800 */
[----:B------:R-:W-:Y:S01]  /*1010*/  ULEA UR5, UR5, UR42, 0xd ;  /* 0x0000002a05057291 */ /* 0x000fe2000f8e683f */
[----:B------:R-:W-:-:S03]  /*1020*/  ISETP.LT.AND P0, PT, RZ, UR4, PT ;  /* 0x00000004ff007c0c */ /* 0x000fc6000bf01270 */
[----:B------:R-:W-:-:S04]  /*1030*/  UIADD3 UR5, UR5, 0x100, URZ ;  /* 0x0000010005057890 */ /* 0x000fc8000fffe03f */
[----:B------:R-:W-:-:S04]  /*1040*/  USHF.R.U32.HI UR5, URZ, 0x4, UR5 ;  /* 0x000000043f057899 */ /* 0x000fc80008011605 */
[----:B------:R-:W-:Y:S02]  /*1050*/  ULOP3.LUT UR41, UR5, 0x3fff, URZ, 0xc0, !UPT ;  /* 0x00003fff05297892 */ /* 0x000fe4000f8ec03f */
[----:B01--45:R-:W-:Y:S10]  /*1060*/  @P0 BRA `(.L_x_13) ;  /* 0x0000000000400947 */ /* 0x033ff40003800000 */
[----:B------:R-:W-:Y:S01]  /*1070*/  MOV R0, 0x0 ;  /* 0x0000000000007802 */ /* 0x000fe20000000f00 */
[----:B------:R-:W-:Y:S01]  /*1080*/  ULDC.64 UR4, c[0x4][0x68] ;  /* 0x01001a0000047ab9 */ /* 0x000fe20000000a00 */
[----:B------:R-:W-:Y:S01]  /*1090*/  ULDC.64 UR6, c[0x4][0x8] ;  /* 0x0100020000067ab9 */ /* 0x000fe20000000a00 */
[----:B01----:R-:W-:Y:S01]  /*10a0*/  IMAD.U32 R4, RZ, RZ, UR4 ;  /* 0x00000004ff047e24 */ /* 0x003fe2000f8e00ff */
[----:B------:R0:W1:Y:S01]  /*10b0*/  LDC.64 R14, c[0x4][R0] ;  /* 0x01000000000e7b82 */ /* 0x0000620000000a00 */
[----:B------:R-:W-:Y:S01]  /*10c0*/  IMAD.U32 R5, RZ, RZ, UR5 ;  /* 0x00000005ff057e24 */ /* 0x000fe2000f8e00ff */
[----:B------:R-:W-:Y:S01]  /*10d0*/  ULDC.64 UR4, c[0x4][0x70] ;  /* 0x01001c0000047ab9 */ /* 0x000fe20000000a00 */
[----:B------:R-:W-:Y:S02]  /*10e0*/  IMAD.U32 R10, RZ, RZ, UR6 ;  /* 0x00000006ff0a7e24 */ /* 0x000fe4000f8e00ff */
[----:B------:R-:W-:Y:S02]  /*10f0*/  IMAD.U32 R6, RZ, RZ, UR4 ;  /* 0x00000004ff067e24 */ /* 0x000fe4000f8e00ff */
[----:B------:R-:W-:-:S02]  /*1100*/  IMAD.U32 R7, RZ, RZ, UR5 ;  /* 0x00000005ff077e24 */ /* 0x000fc4000f8e00ff */
[----:B------:R-:W-:Y:S02]  /*1110*/  IMAD.U32 R11, RZ, RZ, UR7 ;  /* 0x00000007ff0b7e24 */ /* 0x000fe4000f8e00ff */
[----:B------:R-:W-:Y:S02]  /*1120*/  IMAD.MOV.U32 R8, RZ, RZ, 0x1e1 ;  /* 0x000001e1ff087424 */ /* 0x000fe400078e00ff */
[----:B------:R-:W-:Y:S02]  /*1130*/  IMAD.MOV.U32 R12, RZ, RZ, 0x1 ;  /* 0x00000001ff0c7424 */ /* 0x000fe400078e00ff */
[----:B0-----:R-:W-:-:S07]  /*1140*/  IMAD.MOV.U32 R13, RZ, RZ, RZ ;  /* 0x000000ffff0d7224 */ /* 0x001fce00078e00ff */
[----:B------:R-:W-:-:S07]  /*1150*/  LEPC R20, `(.L_x_13) ;  /* 0x000000001014794e */ /* 0x000fce0000000000 */
[----:B-1---5:R-:W-:Y:S05]  /*1160*/  CALL.ABS.NOINC R14 ;  /* 0x000000000e007343 */ /* 0x022fea0003c00000 */
.L_x_13:
[----:B------:R-:W-:-:S13]  /*1170*/  ISETP.NE.AND P0, PT, R102, 0x3, PT ;  /* 0x000000036600780c */ /* 0x000fda0003f05270 */
[----:B------:R-:W-:Y:S05]  /*1180*/  @!P0 BRA `(.L_x_14) ;  /* 0x0000000000048947 */ /* 0x000fea0003800000 */
[----:B------:R-:W-:Y:S01]  /*1190*/  BPT.TRAP 0x1 ;  /* 0x000000040000795c */ /* 0x000fe20000300000 */
.L_x_14:
[----:B------:R-:W-:Y:S02]  /*11a0*/  IMAD.U32 R3, RZ, RZ, UR39 ;  /* 0x00000027ff037e24 */ /* 0x000fe4000f8e00ff */
[----:B------:R-:W-:-:S03]  /*11b0*/  IMAD.U32 R0, RZ, RZ, UR38 ;  /* 0x00000026ff007e24 */ /* 0x000fc6000f8e00ff */
[----:B------:R-:W-:Y:S02]  /*11c0*/  LEA R3, R3, UR42, 0x3 ;  /* 0x0000002a03037c11 */ /* 0x000fe4000f8e18ff */
[----:B------:R-:W-:-:S04]  /*11d0*/  SHF.L.U32 R0, R0, 0x1f, RZ ;  /* 0x0000001f00007819 */ /* 0x000fc800000006ff */
[----:B------:R2:W3:Y:S01]  /*11e0*/  SYNCS.PHASECHK.TRANS64.TRYWAIT P1, [R3+URZ], R0 ;  /* 0x00000000030075a7 */ /* 0x0004e2000802017f */
[----:B------:R-:W-:Y:S05]  /*11f0*/  @!P0 BRA `(.L_x_15) ;  /* 0x0000000000048947 */ /* 0x000fea0003800000 */
[----:B------:R-:W-:Y:S01]  /*1200*/  BPT.TRAP 0x1 ;  /* 0x000000040000795c */ /* 0x000fe20000300000 */
.L_x_15:
[----:B---3--:R-:W-:Y:S05]  /*1210*/  @P1 BRA `(.L_x_16) ;  /* 0x0000000000081947 */ /* 0x008fea0003800000 */
[----:B------:R-:W3:Y:S02]  /*1220*/  SYNCS.PHASECHK.TRANS64.TRYWAIT P1, [R3+URZ], R0 ;  /* 0x00000000030075a7 */ /* 0x000ee4000802017f */
[----:B---3--:R-:W-:Y:S05]  /*1230*/  @!P1 BRA `(.L_x_17) ;  /* 0x0000007800509947 */ /* 0x008fea0003800000 */
.L_x_16:
[----:B------:R-:W-:-:S04]  /*1240*/  UISETP.LT.AND UP0, UPT, UR40, 0x1, UPT ;  /* 0x000000012800788c */ /* 0x000fc8000bf01270 */
[----:B------:R-:W-:-:S04]  /*1250*/  USEL UR4, UR40, 0x1, UP0 ;  /* 0x0000000128047887 */ /* 0x000fc80008000000 */
[----:B------:R-:W-:-:S06]  /*1260*/  UIADD3 UR4, UR40, -UR4, URZ ;  /* 0x8000000428047290 */ /* 0x000fcc000fffe03f */
[----:B--23--:R-:W-:Y:S01]  /*1270*/  IMAD.U32 R0, RZ, RZ, UR4 ;  /* 0x00000004ff007e24 */ /* 0x00cfe2000f8e00ff */
[----:B------:R-:W-:Y:S05]  /*1280*/  WARPSYNC.ALL ;  /* 0x0000000000007948 */ /* 0x000fea0003800000 */
[----:B------:R-:W-:Y:S01]  /*1290*/  ISETP.GE.AND P1, PT, R0, 0x1, PT ;  /* 0x000000010000780c */ /* 0x000fe20003f26270 */
[----:B------:R-:W-:Y:S01]  /*12a0*/  UIADD3 UR4, UR42, 0x28100, URZ ;  /* 0x000281002a047890 */ /* 0x000fe2000fffe03f */
[----:B------:R-:W-:Y:S01]  /*12b0*/  WARPGROUP.ARRIVE ;  /* 0x00000000000079c5 */ /* 0x000fe20000000000 */
[----:B------:R-:W-:Y:S01]  /*12c0*/  UMOV UR9, 0x40000040 ;  /* 0x4000004000097882 */ /* 0x000fe20000000000 */
[----:B------:R-:W-:Y:S01]  /*12d0*/  UMOV UR11, 0x40000040 ;  /* 0x40000040000b7882 */ /* 0x000fe20000000000 */
[----:B------:R-:W-:-:S02]  /*12e0*/  USHF.R.U32.HI UR5, URZ, 0x4, UR4 ;  /* 0x000000043f057899 */ /* 0x000fc40008011604 */
[----:B------:R-:W-:Y:S02]  /*12f0*/  ULOP3.LUT UR4, UR41, 0x10000, URZ, 0xfc, !UPT ;  /* 0x0001000029047892 */ /* 0x000fe4000f8efc3f */
[----:B------:R-:W-:Y:S02]  /*1300*/  ULOP3.LUT UR5, UR5, 0x3fff, URZ, 0xc0, !UPT ;  /* 0x00003fff05057892 */ /* 0x000fe4000f8ec03f */
[----:B------:R-:W-:Y:S02]  /*1310*/  ULEA UR7, UR39, UR4, 0xb ;  /* 0x0000000427077291 */ /* 0x000fe4000f8e583f */
[----:B------:R-:W-:Y:S02]  /*1320*/  ULEA UR6, UR39, UR5, 0x9 ;  /* 0x0000000527067291 */ /* 0x000fe4000f8e483f */
[----:B------:R-:W-:-:S03]  /*1330*/  UIADD3 UR12, UR7, 0x400, URZ ;  /* 0x00000400070c7890 */ /* 0x000fc6000fffe03f */
[----:B------:R-:W-:Y:S02]  /*1340*/  UMOV UR8, UR7 ;  /* 0x0000000700087c82 */ /* 0x000fe40008000000 */
[----:B------:R-:W-:Y:S02]  /*1350*/  UMOV UR10, UR6 ;  /* 0x00000006000a7c82 */ /* 0x000fe40008000000 */
[----:B------:R-:W-:Y:S01]  /*1360*/  HGMMA.64x64x16.F32.BF16 R56, gdesc[UR8].tnspB, RZ, !UPT, gsb0 ;  /* 0x40e00000083879f0 */ /* 0x000fe2000c0018ff */
[----:B------:R-:W-:Y:S01]  /*1370*/  UMOV UR8, UR12 ;  /* 0x0000000c00087c82 */ /* 0x000fe20008000000 */
[----:B------:R-:W-:Y:S01]  /*1380*/  UMOV UR9, 0x40000040 ;  /* 0x4000004000097882 */ /* 0x000fe20000000000 */
[----:B------:R-:W-:Y:S01]  /*1390*/  UIADD3 UR12, UR7, 0x402, URZ ;  /* 0x00000402070c7890 */ /* 0x000fe2000fffe03f */
[----:B------:R-:W-:Y:S02]  /*13a0*/  WARPGROUP.DEPBAR.LE gsb0, 0x0 ;  /* 0x00008000000079c5 */ /* 0x000fe40000010000 */
[----:B------:R-:W-:-:S06]  /*13b0*/  WARPGROUP.ARRIVE ;  /* 0x00000000000079c5 */ /* 0x000fcc0000000000 */
[----:B------:R-:W-:Y:S01]  /*13c0*/  HGMMA.64x64x16.F32.BF16 R24, gdesc[UR8].tnspB, RZ, !UPT, gsb0 ;  /* 0x40e00000081879f0 */ /* 0x000fe2000c0018ff */
[----:B------:R-:W-:Y:S02]  /*13d0*/  UIADD3 UR8, UR7, 0x2, URZ ;  /* 0x0000000207087890 */ /* 0x000fe4000fffe03f */
[----:B------:R-:W-:Y:S01]  /*13e0*/  UIADD3 UR10, UR6, 0x80, URZ ;  /* 0x00000080060a7890 */ /* 0x000fe2000fffe03f */
[----:B------:R-:W-:Y:S01]  /*13f0*/  UMOV UR9, 0x40000040 ;  /* 0x4000004000097882 */ /* 0x000fe20000000000 */
[----:B------:R-:W-:Y:S01]  /*1400*/  UMOV UR11, 0x40000040 ;  /* 0x40000040000b7882 */ /* 0x000fe20000000000 */
[----:B------:R-:W-:Y:S02]  /*1410*/  WARPGROUP.DEPBAR.LE gsb0, 0x0 ;  /* 0x00008000000079c5 */ /* 0x000fe40000010000 */
[----:B------:R-:W-:-:S06]  /*1420*/  WARPGROUP.ARRIVE ;  /* 0x00000000000079c5 */ /* 0x000fcc0000000000 */
[----:B------:R-:W-:Y:S01]  /*1430*/  HGMMA.64x64x16.F32.BF16 R56, gdesc[UR8].tnspB, R56, gsb0 ;  /* 0x40e00000083879f0 */ /* 0x000fe20008001838 */
[----:B------:R-:W-:Y:S01]  /*1440*/  UMOV UR8, UR12 ;  /* 0x0000000c00087c82 */ /* 0x000fe20008000000 */
[----:B------:R-:W-:Y:S01]  /*1450*/  UMOV UR9, 0x40000040 ;  /* 0x4000004000097882 */ /* 0x000fe20000000000 */
[----:B------:R-:W-:Y:S01]  /*1460*/  UIADD3 UR12, UR7, 0x404, URZ ;  /* 0x00000404070c7890 */ /* 0x000fe2000fffe03f */
[----:B------:R-:W-:Y:S02]  /*1470*/  WARPGROUP.DEPBAR.LE gsb0, 0x0 ;  /* 0x00008000000079c5 */ /* 0x000fe40000010000 */
[----:B------:R-:W-:-:S06]  /*1480*/  WARPGROUP.ARRIVE ;  /* 0x00000000000079c5 */ /* 0x000fcc0000000000 */
[----:B------:R-:W-:Y:S01]  /*1490*/  HGMMA.64x64x16.F32.BF16 R24, gdesc[UR8].tnspB, R24, gsb0 ;  /* 0x40e00000081879f0 */ /* 0x000fe20008001818 */
        /* <DEDUP_REMOVED lines=9> */
[----:B------:R-:W-:Y:S02]  /*1530*/  WARPGROUP.DEPBAR.LE gsb0, 0x0 ;  /* 0x00008000000079c5 */ /* 0x000fe40000010000 */
[----:B------:R-:W-:-:S06]  /*1540*/  WARPGROUP.ARRIVE ;  /* 0x00000000000079c5 */ /* 0x000fcc0000000000 */
[----:B------:R-:W-:Y:S01]  /*1550*/  HGMMA.64x64x16.F32.BF16 R24, gdesc[UR8].tnspB, R24, gsb0 ;  /* 0x40e00000081879f0 */ /* 0x000fe20008001818 */
[----:B------:R-:W-:Y:S02]  /*1560*/  UIADD3 UR8, UR7, 0x6, URZ ;  /* 0x0000000607087890 */ /* 0x000fe4000fffe03f */
[----:B------:R-:W-:Y:S01]  /*1570*/  UIADD3 UR10, UR6, 0x180, URZ ;  /* 0x00000180060a7890 */ /* 0x000fe2000fffe03f */
[----:B------:R-:W-:Y:S01]  /*1580*/  UMOV UR9, 0x40000040 ;  /* 0x4000004000097882 */ /* 0x000fe20000000000 */
[----:B------:R-:W-:Y:S01]  /*1590*/  UMOV UR11, 0x40000040 ;  /* 0x40000040000b7882 */ /* 0x000fe20000000000 */
[----:B------:R-:W-:Y:S01]  /*15a0*/  UIADD3 UR7, UR7, 0x406, URZ ;  /* 0x0000040607077890 */ /* 0x000fe2000fffe03f */
[----:B------:R-:W-:Y:S02]  /*15b0*/  WARPGROUP.DEPBAR.LE gsb0, 0x0 ;  /* 0x00008000000079c5 */ /* 0x000fe40000010000 */
[----:B------:R-:W-:-:S06]  /*15c0*/  WARPGROUP.ARRIVE ;  /* 0x00000000000079c5 */ /* 0x000fcc0000000000 */
[----:B------:R-:W-:Y:S01]  /*15d0*/  HGMMA.64x64x16.F32.BF16 R56, gdesc[UR8].tnspB, R56, gsb0 ;  /* 0x40e00000083879f0 */ /* 0x000fe20008001838 */
[----:B------:R-:W-:Y:S01]  /*15e0*/  UMOV UR8, UR7 ;  /* 0x0000000700087c82 */ /* 0x000fe20008000000 */
[----:B------:R-:W-:Y:S01]  /*15f0*/  UMOV UR9, 0x40000040 ;  /* 0x4000004000097882 */ /* 0x000fe20000000000 */
[----:B------:R-:W-:Y:S02]  /*1600*/  WARPGROUP.DEPBAR.LE gsb0, 0x0 ;  /* 0x00008000000079c5 */ /* 0x000fe40000010000 */
[----:B------:R-:W-:-:S06]  /*1610*/  WARPGROUP.ARRIVE ;  /* 0x00000000000079c5 */ /* 0x000fcc0000000000 */
[----:B------:R-:W-:Y:S03]  /*1620*/  HGMMA.64x64x16.F32.BF16 R24, gdesc[UR8].tnspB, R24, gsb0 ;  /* 0x40e00000081879f0 */ /* 0x000fe60008001818 */
[----:B------:R-:W-:Y:S02]  /*1630*/  WARPGROUP.DEPBAR.LE gsb0, 0x0 ;  /* 0x00008000000079c5 */ /* 0x000fe40000010000 */
[----:B------:R-:W-:Y:S05]  /*1640*/  @!P1 BRA `(.L_x_18) ;  /* 0x0000000400789947 */ /* 0x000fea0003800000 */
[----:B------:R-:W-:-:S04]  /*1650*/  UIADD3 UR6, UR39, 0x1, URZ ;  /* 0x0000000127067890 */ /* 0x000fc8000fffe03f */
[----:B------:R-:W-:-:S04]  /*1660*/  UISETP.NE.AND UP0, UPT, UR6, 0x5, UPT ;  /* 0x000000050600788c */ /* 0x000fc8000bf05270 */
[----:B------:R-:W-:Y:S02]  /*1670*/  USEL UR7, URZ, 0x1, UP0 ;  /* 0x000000013f077887 */ /* 0x000fe40008000000 */
[----:B------:R-:W-:Y:S02]  /*1680*/  USEL UR6, UR6, URZ, UP0 ;  /* 0x0000003f06067287 */ /* 0x000fe40008000000 */
[----:B------:R-:W-:-:S06]  /*1690*/  ULOP3.LUT UR7, UR38, UR7, URZ, 0x3c, !UPT ;  /* 0x0000000726077292 */ /* 0x000fcc000f8e3c3f */
[----:B01----:R-:W-:Y:S01]  /*16a0*/  IMAD.U32 R5, RZ, RZ, UR7 ;  /* 0x00000007ff057e24 */ /* 0x003fe2000f8e00ff */
[----:B------:R-:W-:-:S06]  /*16b0*/  UMOV UR7, UR39 ;  /* 0x0000002700077c82 */ /* 0x000fcc0008000000 */
.L_x_25:
[----:B01----:R-:W-:Y:S05]  /*16c0*/  @!P0 BRA `(.L_x_19) ;  /* 0x0000000000048947 */ /* 0x003fea0003800000 */
[----:B------:R-:W-:Y:S01]  /*16d0*/  BPT.TRAP 0x1 ;  /* 0x000000040000795c */ /* 0x000fe20000300000 */
.L_x_19:
[----:B------:R-:W0:Y:S01]  /*16e0*/  S2UR UR9, SR_CgaCtaId ;  /* 0x00000000000979c3 */ /* 0x000e220000008800 */
[----:B------:R-:W-:Y:S01]  /*16f0*/  UMOV UR8, 0x400 ;  /* 0x0000040000087882 */ /* 0x000fe20000000000 */
[----:B------:R-:W-:Y:S01]  /*1700*/  SHF.L.U32 R3, R5, 0x1f, RZ ;  /* 0x0000001f05037819 */ /* 0x000fe200000006ff */
[----:B0-----:R-:W-:-:S04]  /*1710*/  ULEA UR15, UR9, UR8, 0x18 ;  /* 0x00000008090f7291 */ /* 0x001fc8000f8ec03f */
[----:B------:R-:W-:-:S09]  /*1720*/  ULEA UR8, UR6, UR15, 0x3 ;  /* 0x0000000f06087291 */ /* 0x000fd2000f8e183f */
[----:B------:R0:W1:Y:S01]  /*1730*/  SYNCS.PHASECHK.TRANS64.TRYWAIT P1, [UR8], R3 ;  /* 0x00000003ff0075a7 */ /* 0x0000620008020148 */
[----:B------:R-:W-:Y:S05]  /*1740*/  @!P0 BRA `(.L_x_20) ;  /* 0x0000000000048947 */ /* 0x000fea0003800000 */
[----:B------:R-:W-:Y:S01]  /*1750*/  BPT.TRAP 0x1 ;  /* 0x000000040000795c */ /* 0x000fe20000300000 */
.L_x_20:
[----:B-1----:R-:W-:Y:S05]  /*1760*/  @P1 BRA `(.L_x_21) ;  /* 0x0000000000081947 */ /* 0x002fea0003800000 */
[----:B------:R-:W1:Y:S02]  /*1770*/  SYNCS.PHASECHK.TRANS64.TRYWAIT P1, [UR8], R3 ;  /* 0x00000003ff0075a7 */ /* 0x000e640008020148 */
[----:B-1----:R-:W-:Y:S05]  /*1780*/  @!P1 BRA `(.L_x_22) ;  /* 0x0000007400109947 */ /* 0x002fea0003800000 */
.L_x_21:
[----:B------:R-:W-:Y:S01]  /*1790*/  ULEA UR12, UR6, UR5, 0x9 ;  /* 0x00000005060c7291 */ /* 0x000fe2000f8e483f */
[----:B------:R-:W-:Y:S01]  /*17a0*/  WARPGROUP.ARRIVE ;  /* 0x00000000000079c5 */ /* 0x000fe20000000000 */
[----:B------:R-:W-:Y:S01]  /*17b0*/  ULEA UR13, UR6, UR4, 0xb ;  /* 0x00000004060d7291 */ /* 0x000fe2000f8e583f */
[----:B------:R-:W-:Y:S01]  /*17c0*/  UMOV UR11, 0x40000040 ;  /* 0x40000040000b7882 */ /* 0x000fe20000000000 */
[----:B------:R-:W-:Y:S02]  /*17d0*/  UMOV UR9, 0x40000040 ;  /* 0x4000004000097882 */ /* 0x000fe40000000000 */
[----:B------:R-:W-:Y:S01]  /*17e0*/  UIADD3 UR14, UR13, 0x400, URZ ;  /* 0x000004000d0e7890 */ /* 0x000fe2000fffe03f */
[----:B------:R-:W-:Y:S02]  /*17f0*/  UMOV UR10, UR12 ;  /* 0x0000000c000a7c82 */ /* 0x000fe40008000000 */
[----:B------:R-:W-:Y:S02]  /*1800*/  UMOV UR8, UR13 ;  /* 0x0000000d00087c82 */ /* 0x000fe40008000000 */
[----:B------:R-:W-:Y:S01]  /*1810*/  HGMMA.64x64x16.F32.BF16 R56, gdesc[UR8].tnspB, R56, gsb0 ;  /* 0x40e00000083879f0 */ /* 0x000fe20008001838 */
[----:B------:R-:W-:Y:S01]  /*1820*/  UMOV UR9, 0x40000040 ;  /* 0x4000004000097882 */ /* 0x000fe20000000000 */
[----:B------:R-:W-:Y:S01]  /*1830*/  UMOV UR8, UR14 ;  /* 0x0000000e00087c82 */ /* 0x000fe20008000000 */
[----:B------:R-:W-:Y:S01]  /*1840*/  UIADD3 UR14, UR13, 0x402, URZ ;  /* 0x000004020d0e7890 */ /* 0x000fe2000fffe03f */
[----:B------:R-:W-:-:S02]  /*1850*/  WARPGROUP.DEPBAR.LE gsb0, 0x0 ;  /* 0x00008000000079c5 */ /* 0x000fc40000010000 */
        /* <DEDUP_REMOVED lines=42> */
[----:B------:R-:W-:Y:S01]  /*1b00*/  BPT.TRAP 0x1 ;  /* 0x000000040000795c */ /* 0x000fe20000300000 */
.L_x_23:
[----:B------:R-:W-:Y:S01]  /*1b10*/  ULEA UR8, UR7, UR15, 0x3 ;  /* 0x0000000f07087291 */ /* 0x000fe2000f8e183f */
[----:B------:R-:W-:-:S03]  /*1b20*/  ISETP.GT.U32.AND P1, PT, R19, 0x1, PT ;  /* 0x000000011300780c */ /* 0x000fc60003f24070 */
[----:B------:R-:W-:-:S04]  /*1b30*/  UIADD3 UR8, UR8, 0x28, URZ ;  /* 0x0000002808087890 */ /* 0x000fc8000fffe03f */
[----:B------:R-:W-:-:S09]  /*1b40*/  UPRMT UR8, URZ, 0x654, UR8 ;  /* 0x000006543f087896 */ /* 0x000fd20008000008 */
[----:B------:R-:W-:Y:S01]  /*1b50*/  SYNCS.ARRIVE.TRANS64.RED.A1T0 RZ, [UR8], RZ ;  /* 0x000000ffffff79a7 */ /* 0x000fe20008100408 */
[----:B------:R-:W-:Y:S05]  /*1b60*/  @P1 BRA `(.L_x_24) ;  /* 0x0000000000041947 */ /* 0x000fea0003800000 */
[----:B------:R-:W-:Y:S01]  /*1b70*/  BPT.TRAP 0x1 ;  /* 0x000000040000795c */ /* 0x000fe20000300000 */
.L_x_24:
[----:B------:R-:W-:Y:S01]  /*1b80*/  UIADD3 UR6, UR6, 0x1, URZ ;  /* 0x0000000106067890 */ /* 0x000fe2000fffe03f */
[C---:B------:R-:W-:Y:S01]  /*1b90*/  ISETP.GT.AND P1, PT, R0.reuse, 0x1, PT ;  /* 0x000000010000780c */ /* 0x040fe20003f24270 */
[----:B------:R-:W-:Y:S01]  /*1ba0*/  UIADD3 UR7, UR7, 0x1, URZ ;  /* 0x0000000107077890 */ /* 0x000fe2000fffe03f */
[----:B------:R-:W-:Y:S01]  /*1bb0*/  VIADD R0, R0, 0xffffffff ;  /* 0xffffffff00007836 */ /* 0x000fe20000000000 */
[----:B------:R-:W-:Y:S02]  /*1bc0*/  UISETP.NE.AND UP0, UPT, UR6, 0x5, UPT ;  /* 0x000000050600788c */ /* 0x000fe4000bf05270 */
[----:B------:R-:W-:Y:S02]  /*1bd0*/  UISETP.NE.AND UP1, UPT, UR7, 0x5, UPT ;  /* 0x000000050700788c */ /* 0x000fe4000bf25270 */
[----:B------:R-:W-:Y:S02]  /*1be0*/  USEL UR8, URZ, 0x1, UP0 ;  /* 0x000000013f087887 */ /* 0x000fe40008000000 */
[----:B------:R-:W-:-:S02]  /*1bf0*/  USEL UR6, UR6, URZ, UP0 ;  /* 0x0000003f06067287 */ /* 0x000fc40008000000 */
[----:B------:R-:W-:Y:S02]  /*1c00*/  USEL UR7, UR7, URZ, UP1 ;  /* 0x0000003f07077287 */ /* 0x000fe40008800000 */
[----:B------:R-:W-:Y:S01]  /*1c10*/  LOP3.LUT R5, R5, UR8, RZ, 0x3c, !PT ;  /* 0x0000000805057c12 */ /* 0x000fe2000f8e3cff */
[----:B------:R-:W-:Y:S09]  /*1c20*/  @P1 BRA `(.L_x_25) ;  /* 0xfffffff800a41947 */ /* 0x000ff2000383ffff */
.L_x_18:
[----:B------:R-:W2:Y:S02]  /*1c30*/  LDC R0, c[0x0][0x28c] ;  /* 0x0000a300ff007b82 */ /* 0x000ea40000000800 */
[----:B--2---:R-:W-:-:S13]  /*1c40*/  ISETP.GE.AND P1, PT, R0, 0x1, PT ;  /* 0x000000010000780c */ /* 0x004fda0003f26270 */
[----:B------:R-:W-:Y:S05]  /*1c50*/  @!P1 BRA `(.L_x_26) ;  /* 0x0000000000489947 */ /* 0x000fea0003800000 */
[----:B------:R-:W-:Y:S05]  /*1c60*/  @!P0 BRA `(.L_x_27) ;  /* 0x0000000000048947 */ /* 0x000fea0003800000 */
[----:B------:R-:W-:Y:S01]  /*1c70*/  BPT.TRAP 0x1 ;  /* 0x000000040000795c */ /* 0x000fe20000300000 */
.L_x_27:
[----:B------:R-:W2:Y:S01]  /*1c80*/  S2UR UR7, SR_CgaCtaId ;  /* 0x00000000000779c3 */ /* 0x000ea20000008800 */
[----:B------:R-:W-:Y:S01]  /*1c90*/  UISETP.LT.AND UP0, UPT, UR40, 0x1, UPT ;  /* 0x000000012800788c */ /* 0x000fe2000bf01270 */
[----:B------:R-:W-:-:S03]  /*1ca0*/  ISETP.GT.U32.AND P0, PT, R19, 0x1, PT ;  /* 0x000000011300780c */ /* 0x000fc60003f04070 */
[----:B------:R-:W-:-:S04]  /*1cb0*/  USEL UR6, UR40, 0x1, UP0 ;  /* 0x0000000128067887 */ /* 0x000fc80008000000 */
[----:B------:R-:W-:-:S04]  /*1cc0*/  UIADD3 UR6, UR39, UR40, -UR6 ;  /* 0x0000002827067290 */ /* 0x000fc8000fffe806 */
[----:B------:R-:W-:-:S04]  /*1cd0*/  UIMAD.WIDE.U32 UR4, UR6, -0x33333333, URZ ;  /* 0xcccccccd060478a5 */ /* 0x000fc8000f8e003f */
[----:B------:R-:W-:-:S03]  /*1ce0*/  USHF.R.U32.HI UR4, URZ, 0x2, UR5 ;  /* 0x000000023f047899 */ /* 0x000fc60008011605 */
[----:B------:R-:W-:Y:S01]  /*1cf0*/  UMOV UR5, 0x400 ;  /* 0x0000040000057882 */ /* 0x000fe20000000000 */
[----:B------:R-:W-:Y:S02]  /*1d00*/  UIMAD UR6, UR4, -0x5, UR6 ;  /* 0xfffffffb040678a4 */ /* 0x000fe4000f8e0206 */
[----:B--2---:R-:W-:-:S04]  /*1d10*/  ULEA UR5, UR7, UR5, 0x18 ;  /* 0x0000000507057291 */ /* 0x004fc8000f8ec03f */
[----:B------:R-:W-:-:S04]  /*1d20*/  ULEA UR6, UR6, UR5, 0x3 ;  /* 0x0000000506067291 */ /* 0x000fc8000f8e183f */
[----:B------:R-:W-:-:S04]  /*1d30*/  UIADD3 UR6, UR6, 0x28, URZ ;  /* 0x0000002806067890 */ /* 0x000fc8000fffe03f */
[----:B------:R-:W-:-:S09]  /*1d40*/  UPRMT UR6, URZ, 0x654, UR6 ;  /* 0x000006543f067896 */ /* 0x000fd20008000006 */
[----:B------:R-:W-:Y:S01]  /*1d50*/  SYNCS.ARRIVE.TRANS64.RED.A1T0 RZ, [UR6], RZ ;  /* 0x000000ffffff79a7 */ /* 0x000fe20008100406 */
[----:B------:R-:W-:Y:S05]  /*1d60*/  @P0 BRA `(.L_x_26) ;  /* 0x0000000000040947 */ /* 0x000fea0003800000 */
[----:B------:R-:W-:Y:S01]  /*1d70*/  BPT.TRAP 0x1 ;  /* 0x000000040000795c */ /* 0x000fe20000300000 */
.L_x_26:
[----:B------:R-:W2:Y:S01]  /*1d80*/  LDC R6, c[0x0][0x288] ;  /* 0x0000a200ff067b82 */ /* 0x000ea20000000800 */
[----:B01----:R-:W-:Y:S01]  /*1d90*/  LOP3.LUT R5, R18, 0x3, RZ, 0xc0, !PT ;  /* 0x0000000312057812 */ /* 0x003fe200078ec0ff */
[----:B------:R-:W-:Y:S01]  /*1da0*/  IMAD.SHL.U32 R11, R90, 0x40, RZ ;  /* 0x000000405a0b7824 */ /* 0x000fe200078e00ff */
[----:B------:R-:W-:Y:S01]  /*1db0*/  SHF.R.U32.HI R3, RZ, 0x2, R18 ;  /* 0x00000002ff037819 */ /* 0x000fe20000011612 */
[----:B------:R-:W-:Y:S01]  /*1dc0*/  UIADD3 UR39, UR40, UR39, URZ ;  /* 0x0000002728277290 */ /* 0x000fe2000fffe03f */
[----:B------:R-:W-:Y:S01]  /*1dd0*/  LOP3.LUT R4, R18, 0x60, RZ, 0xc0, !PT ;  /* 0x0000006012047812 */ /* 0x000fe200078ec0ff */
[----:B------:R-:W-:Y:S01]  /*1de0*/  ULDC UR7, c[0x0][0x284] ;  /* 0x0000a10000077ab9 */ /* 0x000fe20000000800 */
[----:B------:R-:W-:Y:S01]  /*1df0*/  LOP3.LUT R0, R22, 0x1, RZ, 0xc0, !PT ;  /* 0x0000000116007812 */ /* 0x000fe200078ec0ff */
[----:B------:R-:W-:Y:S01]  /*1e00*/  UISETP.GT.U32.AND UP0, UPT, UR39, 0x4, UPT ;  /* 0x000000042700788c */ /* 0x000fe2000bf04070 */
[----:B------:R-:W-:Y:S01]  /*1e10*/  LOP3.LUT R3, R3, 0x7, RZ, 0xc0, !PT ;  /* 0x0000000703037812 */ /* 0x000fe200078ec0ff */
[----:B------:R-:W-:Y:S01]  /*1e20*/  UISETP.GE.U32.AND UP1, UPT, UR40, 0x5, UPT ;  /* 0x000000052800788c */ /* 0x000fe2000bf26070 */
[----:B------:R-:W-:Y:S01]  /*1e30*/  SHF.R.U32.HI R4, RZ, 0x1, R4 ;  /* 0x00000001ff047819 */ /* 0x000fe20000011604 */
[----:B------:R-:W-:Y:S01]  /*1e40*/  IMAD.SHL.U32 R8, R0, 0x40, RZ ;  /* 0x0000004000087824 */ /* 0x000fe200078e00ff */
[----:B------:R-:W-:Y:S01]  /*1e50*/  UISETP.LT.U32.AND UP0, UPT, UR40, 0x5, UP0 ;  /* 0x000000052800788c */ /* 0x000fe20008701070 */
[----:B------:R-:W-:Y:S01]  /*1e60*/  SHF.R.S32.HI R21, RZ, 0x1f, R23 ;  /* 0x0000001fff157819 */ /* 0x000fe20000011417 */
[----:B------:R-:W-:Y:S01]  /*1e70*/  ULDC.64 UR8, c[0x0][0x5d0] ;  /* 0x0001740000087ab9 */ /* 0x000fe20000000a00 */
[--C-:B------:R-:W-:Y:S01]  /*1e80*/  IADD3 R7, RZ, -R4, -R3.reuse ;  /* 0x80000004ff077210 */ /* 0x100fe20007ffe803 */
[----:B------:R-:W-:Y:S01]  /*1e90*/  UIMAD.WIDE.U32 UR4, UR39, -0x33333333, URZ ;  /* 0xcccccccd270478a5 */ /* 0x000fe2000f8e003f */
[----:B------:R-:W-:Y:S01]  /*1ea0*/  LOP3.LUT R3, R8, 0x40, R3, 0xe2, !PT ;  /* 0x0000004008037812 */ /* 0x000fe200078ee203 */
[----:B------:R-:W-:Y:S01]  /*1eb0*/  USEL UR6, URZ, 0x1, !UP0 ;  /* 0x000000013f067887 */ /* 0x000fe2000c000000 */
[----:B------:R-:W-:Y:S01]  /*1ec0*/  IMAD R8, R21, UR8, RZ ;  /* 0x0000000815087c24 */ /* 0x000fe2000f8e02ff */
[----:B------:R-:W-:Y:S01]  /*1ed0*/  USHF.R.U32.HI UR4, URZ, 0x2, UR5 ;  /* 0x000000023f047899 */ /* 0x000fe20008011605 */
[----:B------:R-:W-:Y:S01]  /*1ee0*/  IMAD R0, R0, -0x40, R7 ;  /* 0xffffffc000007824 */ /* 0x000fe200078e0207 */
[----:B------:R-:W-:Y:S01]  /*1ef0*/  ULOP3.LUT UR38, UR38, UR6, URZ, 0x3c, !UPT ;  /* 0x0000000626267292 */ /* 0x000fe2000f8e3c3f */
[----:B--2---:R-:W-:Y:S01]  /*1f00*/  IMAD R10, R5, -0x2, R6 ;  /* 0xfffffffe050a7824 */ /* 0x004fe200078e0206 */
[----:B------:R-:W-:Y:S01]  /*1f10*/  ISETP.GE.AND P0, PT, R11, R6, PT ;  /* 0x000000060b00720c */ /* 0x000fe20003f06270 */
[----:B------:R-:W-:Y:S01]  /*1f20*/  IMAD.SHL.U32 R5, R94, 0x100, RZ ;  /* 0x000001005e057824 */ /* 0x000fe200078e00ff */
[----:B------:R-:W-:Y:S01]  /*1f30*/  SHF.L.U32 R6, R18, 0x1, RZ ;  /* 0x0000000112067819 */ /* 0x000fe200000006ff */
[----:B------:R-:W-:Y:S01]  /*1f40*/  IMAD.WIDE R94, R94, 0x100, RZ ;  /* 0x000001005e5e7825 */ /* 0x000fe200078e02ff */
[----:B------:R-:W-:-:S02]  /*1f50*/  UIMAD UR39, UR4, -0x5, UR39 ;  /* 0xfffffffb042778a4 */ /* 0x000fc4000f8e0227 */
[----:B------:R-:W-:Y:S01]  /*1f60*/  ISETP.GE.OR P0, PT, R5, UR7, P0 ;  /* 0x0000000705007c0c */ /* 0x000fe20008706670 */
[----:B------:R-:W-:Y:S01]  /*1f70*/  IMAD R13, R23, UR9, R8 ;  /* 0x00000009170d7c24 */ /* 0x000fe2000f8e0208 */
[----:B------:R-:W-:Y:S01]  /*1f80*/  LOP3.LUT R6, R11, 0x6, R6, 0xf8, !PT ;  /* 0x000000060b067812 */ /* 0x000fe200078ef806 */
[----:B------:R-:W-:Y:S01]  /*1f90*/  @UP1 ULOP3.LUT UR38, UR38, 0x1, UR4, 0x78, !UPT ;  /* 0x0000000126261892 */ /* 0x000fe2000f8e7804 */
[----:B------:R-:W-:Y:S01]  /*1fa0*/  LOP3.LUT R113, R94, R3, R4, 0xfe, !PT ;  /* 0x000000035e717212 */ /* 0x000fe200078efe04 */
[----:B------:R-:W-:Y:S01]  /*1fb0*/  IMAD.IADD R4, R10, 0x1, -R11 ;  /* 0x000000010a047824 */ /* 0x000fe200078e0a0b */
[----:B------:R-:W-:Y:S02]  /*1fc0*/  SHF.R.S32.HI R7, RZ, 0x1f, R6 ;  /* 0x0000001fff077819 */ /* 0x000fe40000011406 */
[----:B------:R-:W-:Y:S01]  /*1fd0*/  IADD3 R3, -R5, UR7, R0 ;  /* 0x0000000705037c10 */ /* 0x000fe2000fffe100 */
[----:B------:R-:W-:Y:S02]  /*1fe0*/  IMAD.MOV.U32 R0, RZ, RZ, -0x1 ;  /* 0xffffffffff007424 */ /* 0x000fe400078e00ff */
[----:B------:R-:W-:-:S04]  /*1ff0*/  IMAD.WIDE.U32 R8, R23, UR8, R6 ;  /* 0x0000000817087c25 */ /* 0x000fc8000f8e0006 */
[----:B------:R-:W-:Y:S01]  /*2000*/  IMAD.IADD R9, R9, 0x1, R13 ;  /* 0x0000000109097824 */ /* 0x000fe200078e020d */
[----:B------:R-:W-:Y:S06]  /*2010*/  @P0 BRA `(.L_x_28) ;  /* 0x0000004c007c0947 */ /* 0x000fec0003800000 */
[----:B------:R-:W0:Y:S01]  /*2020*/  LDC.64 R12, c[0x0][0x5c8] ;  /* 0x00017200ff0c7b82 */ /* 0x000e220000000a00 */
[----:B-----5:R-:W-:Y:S01]  /*2030*/  FSETP.NEU.AND P1, PT, R89, RZ, PT ;  /* 0x000000ff5900720b */ /* 0x020fe20003f2d000 */
[----:B------:R-:W-:Y:S01]  /*2040*/  BSSY B0, `(.L_x_28) ;  /* 0x00004dc000007945 */ /* 0x000fe20003800000 */
[----:B------:R-:W-:-:S04]  /*2050*/  ISETP.GT.AND P6, PT, R4, RZ, PT ;  /* 0x000000ff0400720c */ /* 0x000fc80003fc4270 */
[----:B------:R-:W-:Y:S01]  /*2060*/  ISETP.GT.AND P0, PT, R3, RZ, P6 ;  /* 0x000000ff0300720c */ /* 0x000fe20003704270 */
[-C--:B0-----:R-:W-:Y:S02]  /*2070*/  IMAD R10, R95, R12.reuse, RZ ;  /* 0x0000000c5f0a7224 */ /* 0x081fe400078e02ff */
[----:B------:R-:W-:-:S04]  /*2080*/  IMAD.WIDE.U32 R104, R113, R12, R8 ;  /* 0x0000000c71687225 */ /* 0x000fc800078e0008 */
[----:B------:R-:W-:-:S04]  /*2090*/  IMAD R5, R113, R13, R10 ;  /* 0x0000000d71057224 */ /* 0x000fc800078e020a */
[----:B------:R-:W-:Y:S01]  /*20a0*/  IMAD.IADD R93, R105, 0x1, R5 ;  /* 0x00000001695d7824 */ /* 0x000fe200078e0205 */
[----:B------:R-:W-:Y:S06]  /*20b0*/  @!P1 BRA `(.L_x_29) ;  /* 0x0000003400789947 */ /* 0x000fec0003800000 */
[----:B------:R-:W0:Y:S01]  /*20c0*/  LDC.64 R14, c[0x0][0x5b8] ;  /* 0x00016e00ff0e7b82 */ /* 0x000e220000000a00 */
[----:B------:R-:W-:-:S07]  /*20d0*/  ULDC.64 UR4, c[0x0][0x5c0] ;  /* 0x0001700000047ab9 */ /* 0x000fce0000000a00 */
[----:B------:R-:W1:Y:S08]  /*20e0*/  LDC.64 R96, c[0x0][0x5b0] ;  /* 0x00016c00ff607b82 */ /* 0x000e700000000a00 */
[----:B------:R-:W2:Y:S01]  /*20f0*/  LDC.64 R10, c[0x0][0x5a8] ;  /* 0x00016a00ff0a7b82 */ /* 0x000ea20000000a00 */
[-C--:B0-----:R-:W-:Y:S02]  /*2100*/  IMAD R8, R21, R14.reuse, RZ ;  /* 0x0000000e15087224 */ /* 0x081fe400078e02ff */
[----:B------:R-:W-:-:S04]  /*2110*/  IMAD.WIDE.U32 R20, R23, R14, R6 ;  /* 0x0000000e17147225 */ /* 0x000fc800078e0006 */
[----:B------:R-:W-:Y:S02]  /*2120*/  IMAD R103, R23, R15, R8 ;  /* 0x0000000f17677224 */ /* 0x000fe400078e0208 */
[-C--:B-1----:R-:W-:Y:S02]  /*2130*/  IMAD R8, R95, R96.reuse, RZ ;  /* 0x000000605f087224 */ /* 0x082fe400078e02ff */
[----:B------:R-:W-:Y:S02]  /*2140*/  IMAD.IADD R91, R21, 0x1, R103 ;  /* 0x00000001155b7824 */ /* 0x000fe400078e0267 */
[----:B------:R-:W-:Y:S02]  /*2150*/  IMAD.MOV.U32 R90, RZ, RZ, R20 ;  /* 0x000000ffff5a7224 */ /* 0x000fe400078e0014 */
[C---:B------:R-:W-:Y:S02]  /*2160*/  IMAD R109, R113.reuse, R97, R8 ;  /* 0x00000061716d7224 */ /* 0x040fe400078e0208 */
[----:B------:R-:W-:-:S04]  /*2170*/  IMAD.WIDE.U32 R8, R113, R96, R90 ;  /* 0x0000006071087225 */ /* 0x000fc800078e005a */
[----:B------:R-:W-:Y:S01]  /*2180*/  IMAD.IADD R5, R9, 0x1, R109 ;  /* 0x0000000109057824 */ /* 0x000fe200078e026d */
[----:B--2---:R-:W-:-:S04]  /*2190*/  LEA R98, P1, R8, R10, 0x1 ;  /* 0x0000000a08627211 */ /* 0x004fc800078208ff */
[----:B------:R-:W-:-:S05]  /*21a0*/  LEA.HI.X R99, R8, R11, R5, 0x1, P1 ;  /* 0x0000000b08637211 */ /* 0x000fca00008f0c05 */
[----:B------:R-:W2:Y:S01]  /*21b0*/  @P0 LDG.E.LTC128B.U16 R5, desc[UR36][R98.64] ;  /* 0x0000002462050981 */ /* 0x000ea2000c1e1520 */
[----:B------:R-:W-:Y:S01]  /*21c0*/  ISETP.GT.AND P4, PT, R4, 0x1, PT ;  /* 0x000000010400780c */ /* 0x000fe20003f84270 */
[----:B------:R-:W-:Y:S01]  /*21d0*/  IMAD.WIDE.U32 R8, R113, R96, R6 ;  /* 0x0000006071087225 */ /* 0x000fe200078e0006 */
[----:B------:R-:W-:Y:S02]  /*21e0*/  BSSY B1, `(.L_x_30) ;  /* 0x0000013000017945 */ /* 0x000fe40003800000 */
[----:B------:R-:W-:Y:S01]  /*21f0*/  P2R R107, PR, RZ, 0x10 ;  /* 0x00000010ff6b7803 */ /* 0x000fe20000000000 */
[----:B------:R-:W-:Y:S02]  /*2200*/  IMAD.IADD R9, R109, 0x1, R9 ;  /* 0x000000016d097824 */ /* 0x000fe400078e0209 */
[----:B------:R-:W-:-:S04]  /*2210*/  IMAD.WIDE.U32 R100, R23, R14, R8 ;  /* 0x0000000e17647225 */ /* 0x000fc800078e0008 */
[----:B------:R-:W-:Y:S01]  /*2220*/  IMAD.IADD R9, R103, 0x1, R101 ;  /* 0x0000000167097824 */ /* 0x000fe200078e0265 */
[----:B------:R-:W-:Y:S02]  /*2230*/  LEA R8, P2, R100, R10, 0x1 ;  /* 0x0000000a64087211 */ /* 0x000fe400078408ff */
[----:B------:R-:W-:Y:S02]  /*2240*/  SHF.L.U64.HI R101, R96, 0x3, R97 ;  /* 0x0000000360657819 */ /* 0x000fe40000010261 */
[----:B------:R-:W-:Y:S01]  /*2250*/  LEA.HI.X R9, R100, R11, R9, 0x1, P2 ;  /* 0x0000000b64097211 */ /* 0x000fe200010f0c09 */
[----:B------:R-:W-:Y:S02]  /*2260*/  IMAD.SHL.U32 R100, R96, 0x8, RZ ;  /* 0x0000000860647824 */ /* 0x000fe400078e00ff */
[----:B--2---:R-:W-:-:S04]  /*2270*/  IMAD.U32 R92, R5, 0x10000, RZ ;  /* 0x00010000055c7824 */ /* 0x004fc800078e00ff */
[----:B------:R-:W-:Y:S01]  /*2280*/  FMUL R15, R92, R89 ;  /* 0x000000595c0f7220 */ /* 0x000fe20000400000 */
[----:B------:R-:W-:-:S03]  /*2290*/  LEA R92, P1, R104, UR4, 0x1 ;  /* 0x00000004685c7c11 */ /* 0x000fc6000f8208ff */
[----:B------:R-:W-:Y:S01]  /*22a0*/  FFMA R15, R56, R88, R15 ;  /* 0x00000058380f7223 */ /* 0x000fe2000000000f */
[----:B------:R-:W-:Y:S02]  /*22b0*/  LEA.HI.X R93, R104, UR5, R93, 0x1, P1 ;  /* 0x00000005685d7c11 */ /* 0x000fe400088f0c5d */
[----:B------:R-:W-:Y:S02]  /*22c0*/  ISETP.GT.AND P1, PT, R3, RZ, P4 ;  /* 0x000000ff0300720c */ /* 0x000fe40002724270 */
[----:B------:R-:W-:-:S05]  /*22d0*/  F2FP.BF16.F32.PACK_AB R15, RZ, R15 ;  /* 0x0000000fff0f723e */ /* 0x000fca00000010ff */
[----:B------:R0:W-:Y:S06]  /*22e0*/  @P0 STG.E.U16 desc[UR36][R92.64], R15 ;  /* 0x0000000f5c000986 */ /* 0x0001ec000c101524 */
[----:B------:R-:W-:Y:S05]  /*22f0*/  @!P1 BRA `(.L_x_31) ;  /* 0x0000000000049947 */ /* 0x000fea0003800000 */
[----:B------:R1:W5:Y:S02]  /*2300*/  LDG.E.LTC128B.U16 R5, desc[UR36][R8.64+0x2] ;  /* 0x0000022408057981 */ /* 0x000364000c1e1520 */
.L_x_31:
[----:B------:R-:W-:Y:S05]  /*2310*/  BSYNC B1 ;  /* 0x0000000000017941 */ /* 0x000fea0003800000 */
.L_x_30:
[----:B------:R-:W-:Y:S01]  /*2320*/  IMAD.WIDE.U32 R104, R113, R96, R100 ;  /* 0x0000006071687225 */ /* 0x000fe200078e0064 */
[----:B------:R-:W-:-:S03]  /*2330*/  ISETP.GT.AND P0, PT, R3, 0x8, P6 ;  /* 0x000000080300780c */ /* 0x000fc60003704270 */
[----:B-----5:R-:W-:Y:S01]  /*2340*/  IMAD.U32 R56, R5, 0x10000, RZ ;  /* 0x0001000005387824 */ /* 0x020fe200078e00ff */
[----:B0-----:R-:W-:Y:S01]  /*2350*/  IADD3 R15, P2, R20, R104, RZ ;  /* 0x00000068140f7210 */ /* 0x001fe20007f5e0ff */
[----:B------:R-:W-:Y:S02]  /*2360*/  IMAD.IADD R109, R109, 0x1, R105 ;  /* 0x000000016d6d7824 */ /* 0x000fe400078e0269 */
[----:B------:R-:W-:Y:S02]  /*2370*/  FMUL R56, R56, R89 ;  /* 0x0000005938387220 */ /* 0x000fe40000400000 */
[----:B------:R-:W-:Y:S02]  /*2380*/  IMAD.X R98, R109, 0x1, R91, P2 ;  /* 0x000000016d627824 */ /* 0x000fe400010e065b */
[----:B------:R-:W-:Y:S01]  /*2390*/  FFMA R57, R57, R88, R56 ;  /* 0x0000005839397223 */ /* 0x000fe20000000038 */
[----:B------:R-:W-:-:S04]  /*23a0*/  LEA R56, P2, R15, R10, 0x1 ;  /* 0x0000000a0f387211 */ /* 0x000fc800078408ff */
[----:B------:R-:W-:Y:S02]  /*23b0*/  F2FP.BF16.F32.PACK_AB R99, RZ, R57 ;  /* 0x00000039ff63723e */ /* 0x000fe400000010ff */
[----:B------:R-:W-:Y:S02]  /*23c0*/  LEA.HI.X R57, R15, R11, R98, 0x1, P2 ;  /* 0x0000000b0f397211 */ /* 0x000fe400010f0c62 */
[----:B------:R-:W-:Y:S01]  /*23d0*/  PRMT R15, R5, 0x7610, R15 ;  /* 0x00007610050f7816 */ /* 0x000fe2000000000f */
[----:B------:R0:W-:Y:S05]  /*23e0*/  @P1 STG.E.U16 desc[UR36][R92.64+0x2], R99 ;  /* 0x000002635c001986 */ /* 0x0001ea000c101524 */
[----:B------:R2:W3:Y:S01]  /*23f0*/  @P0 LDG.E.LTC128B.U16 R15, desc[UR36][R56.64] ;  /* 0x00000024380f0981 */ /* 0x0004e2000c1e1520 */
[----:B------:R-:W-:Y:S01]  /*2400*/  IADD3 R104, P1, R6, R104, RZ ;  /* 0x0000006806687210 */ /* 0x000fe20007f3e0ff */
[----:B------:R-:W-:Y:S01]  /*2410*/  BSSY B1, `(.L_x_32) ;  /* 0x0000012000017945 */ /* 0x000fe20003800000 */
[----:B------:R-:W-:-:S03]  /*2420*/  SHF.L.U64.HI R111, R12, 0x4, R13 ;  /* 0x000000040c6f7819 */ /* 0x000fc6000001020d */
[----:B------:R-:W-:Y:S01]  /*2430*/  IMAD.X R105, R7, 0x1, R109, P1 ;  /* 0x0000000107697824 */ /* 0x000fe200008e066d */
[----:B------:R-:W-:Y:S01]  /*2440*/  ISETP.GT.AND P1, PT, R3, 0x8, P4 ;  /* 0x000000080300780c */ /* 0x000fe20002724270 */
[----:B------:R-:W-:Y:S02]  /*2450*/  IMAD.SHL.U32 R109, R12, 0x10, RZ ;  /* 0x000000100c6d7824 */ /* 0x000fe400078e00ff */
[----:B------:R-:W-:-:S03]  /*2460*/  IMAD.WIDE.U32 R104, R23, R14, R104 ;  /* 0x0000000e17687225 */ /* 0x000fc600078e0068 */
[----:B--2---:R-:W-:Y:S01]  /*2470*/  LEA R56, P3, R104, R10, 0x1 ;  /* 0x0000000a68387211 */ /* 0x004fe200078608ff */
[----:B---3--:R-:W-:-:S04]  /*2480*/  IMAD.U32 R98, R15, 0x10000, RZ ;  /* 0x000100000f627824 */ /* 0x008fc800078e00ff */
[----:B------:R-:W-:Y:S01]  /*2490*/  FMUL R5, R98, R89 ;  /* 0x0000005962057220 */ /* 0x000fe20000400000 */
[----:B------:R-:W-:-:S03]  /*24a0*/  IADD3 R98, P2, R109, R92, RZ ;  /* 0x0000005c6d627210 */ /* 0x000fc60007f5e0ff */
[----:B------:R-:W-:Y:S01]  /*24b0*/  FFMA R5, R58, R88, R5 ;  /* 0x000000583a057223 */ /* 0x000fe20000000005 */
[----:B------:R-:W-:Y:S02]  /*24c0*/  IMAD.IADD R58, R103, 0x1, R105 ;  /* 0x00000001673a7824 */ /* 0x000fe400078e0269 */
[----:B0-----:R-:W-:Y:S02]  /*24d0*/  IMAD.X R99, R111, 0x1, R93, P2 ;  /* 0x000000016f637824 */ /* 0x001fe400010e065d */
[----:B------:R-:W-:Y:S02]  /*24e0*/  F2FP.BF16.F32.PACK_AB R5, RZ, R5 ;  /* 0x00000005ff05723e */ /* 0x000fe400000010ff */
[----:B------:R-:W-:-:S03]  /*24f0*/  LEA.HI.X R57, R104, R11, R58, 0x1, P3 ;  /* 0x0000000b68397211 */ /* 0x000fc600018f0c3a */
[----:B------:R0:W-:Y:S01]  /*2500*/  @P0 STG.E.U16 desc[UR36][R98.64], R5 ;  /* 0x0000000562000986 */ /* 0x0001e2000c101524 */
[----:B------:R-:W-:Y:S05]  /*2510*/  @!P1 BRA `(.L_x_33) ;  /* 0x0000000000049947 */ /* 0x000fea0003800000 */
[----:B------:R2:W5:Y:S02]  /*2520*/  LDG.E.LTC128B.U16 R15, desc[UR36][R56.64+0x2] ;  /* 0x00000224380f7981 */ /* 0x000564000c1e1520 */
.L_x_33:
[----:B------:R-:W-:Y:S05]  /*2530*/  BSYNC B1 ;  /* 0x0000000000017941 */ /* 0x000fea0003800000 */
.L_x_32:
[C---:B-----5:R-:W-:Y:S01]  /*2540*/  IMAD.U32 R58, R15.reuse, 0x10000, RZ ;  /* 0x000100000f3a7824 */ /* 0x060fe200078e00ff */
[----:B------:R-:W-:Y:S01]  /*2550*/  ISETP.GT.AND P4, PT, R4, 0x8, PT ;  /* 0x000000080400780c */ /* 0x000fe20003f84270 */
[----:B------:R-:W-:Y:S01]  /*2560*/  BSSY B1, `(.L_x_34) ;  /* 0x000000d000017945 */ /* 0x000fe20003800000 */
[----:B------:R-:W-:Y:S01]  /*2570*/  PRMT R104, R15, 0x7610, R104 ;  /* 0x000076100f687816 */ /* 0x000fe20000000068 */
[----:B------:R-:W-:Y:S01]  /*2580*/  FMUL R58, R58, R89 ;  /* 0x000000593a3a7220 */ /* 0x000fe20000400000 */
[----:B------:R-:W-:Y:S02]  /*2590*/  ISETP.GT.AND P0, PT, R3, RZ, P4 ;  /* 0x000000ff0300720c */ /* 0x000fe40002704270 */
[----:B------:R-:W-:Y:S01]  /*25a0*/  P2R R108, PR, RZ, 0x10 ;  /* 0x00000010ff6c7803 */ /* 0x000fe20000000000 */
[----:B------:R-:W-:Y:S01]  /*25b0*/  FFMA R58, R59, R88, R58 ;  /* 0x000000583b3a7223 */ /* 0x000fe2000000003a */
[----:B------:R-:W-:-:S04]  /*25c0*/  IMAD.MOV.U32 R59, RZ, RZ, R99 ;  /* 0x000000ffff3b7224 */ /* 0x000fc800078e0063 */
[----:B------:R-:W-:-:S04]  /*25d0*/  F2FP.BF16.F32.PACK_AB R58, RZ, R58 ;  /* 0x0000003aff3a723e */ /* 0x000fc800000010ff */
[----:B0-----:R-:W-:Y:S01]  /*25e0*/  PRMT R5, R58, 0x7610, R5 ;  /* 0x000076103a057816 */ /* 0x001fe20000000005 */
[----:B------:R-:W-:-:S05]  /*25f0*/  IMAD.MOV.U32 R58, RZ, RZ, R98 ;  /* 0x000000ffff3a7224 */ /* 0x000fca00078e0062 */
[----:B------:R0:W-:Y:S01]  /*2600*/  @P1 STG.E.U16 desc[UR36][R58.64+0x2], R5 ;  /* 0x000002053a001986 */ /* 0x0001e2000c101524 */
[----:B------:R-:W-:Y:S05]  /*2610*/  @!P0 BRA `(.L_x_35) ;  /* 0x0000000000048947 */ /* 0x000fea0003800000 */
[----:B------:R3:W5:Y:S02]  /*2620*/  LDG.E.LTC128B.U16 R104, desc[UR36][R8.64+0x10] ;  /* 0x0000102408687981 */ /* 0x000764000c1e1520 */
.L_x_35:
[----:B------:R-:W-:Y:S05]  /*2630*/  BSYNC B1 ;  /* 0x0000000000017941 */ /* 0x000fea0003800000 */
.L_x_34:
[----:B-----5:R-:W-:Y:S01]  /*2640*/  IMAD.U32 R106, R104, 0x10000, RZ ;  /* 0x00010000686a7824 */ /* 0x020fe200078e00ff */
[C---:B------:R-:W-:Y:S01]  /*2650*/  SHF.L.U64.HI R15, R12.reuse, 0x8, R13 ;  /* 0x000000080c0f7819 */ /* 0x040fe2000001020d */
[----:B0-----:R-:W-:Y:S01]  /*2660*/  IMAD.SHL.U32 R5, R12, 0x100, RZ ;  /* 0x000001000c057824 */ /* 0x001fe200078e00ff */
[----:B------:R-:W-:Y:S01]  /*2670*/  ISETP.GT.AND P3, PT, R4, 0x9, PT ;  /* 0x000000090400780c */ /* 0x000fe20003f64270 */
[----:B------:R-:W-:Y:S01]  /*2680*/  FMUL R105, R106, R89 ;  /* 0x000000596a697220 */ /* 0x000fe20000400000 */
[----:B------:R-:W-:Y:S02]  /*2690*/  BSSY B1, `(.L_x_36) ;  /* 0x000000a000017945 */ /* 0x000fe40003800000 */
[----:B------:R-:W-:Y:S01]  /*26a0*/  IADD3 R12, P1, P2, R5, R92, R109 ;  /* 0x0000005c050c7210 */ /* 0x000fe20007a3e06d */
[----:B------:R-:W-:-:S03]  /*26b0*/  FFMA R105, R60, R88, R105 ;  /* 0x000000583c697223 */ /* 0x000fc60000000069 */
[----:B------:R-:W-:Y:S02]  /*26c0*/  IADD3.X R13, R15, R93, R111, P1, P2 ;  /* 0x0000005d0f0d7210 */ /* 0x000fe40000fe446f */
[----:B------:R-:W-:Y:S02]  /*26d0*/  F2FP.BF16.F32.PACK_AB R60, RZ, R105 ;  /* 0x00000069ff3c723e */ /* 0x000fe400000010ff */
[----:B------:R-:W-:Y:S02]  /*26e0*/  ISETP.GT.AND P1, PT, R3, RZ, P3 ;  /* 0x000000ff0300720c */ /* 0x000fe40001f24270 */
[----:B------:R-:W-:Y:S01]  /*26f0*/  P2R R105, PR, RZ, 0x8 ;  /* 0x00000008ff697803 */ /* 0x000fe20000000000 */
[----:B------:R0:W-:Y:S10]  /*2700*/  @P0 STG.E.U16 desc[UR36][R92.64+0x10], R60 ;  /* 0x0000103c5c000986 */ /* 0x0001f4000c101524 */
[----:B------:R-:W-:Y:S05]  /*2710*/  @!P1 BRA `(.L_x_37) ;  /* 0x0000000000049947 */ /* 0x000fea0003800000 */
[----:B------:R4:W5:Y:S02]  /*2720*/  LDG.E.LTC128B.U16 R104, desc[UR36][R8.64+0x12] ;  /* 0x0000122408687981 */ /* 0x000964000c1e1520 */
.L_x_37:
[----:B------:R-:W-:Y:S05]  /*2730*/  BSYNC B1 ;  /* 0x0000000000017941 */ /* 0x000fea0003800000 */
.L_x_36:
[----:B0----5:R-:W-:Y:S01]  /*2740*/  IMAD.U32 R60, R104, 0x10000, RZ ;  /* 0x00010000683c7824 */ /* 0x021fe200078e00ff */
[----:B------:R-:W-:Y:S01]  /*2750*/  ISETP.GT.AND P0, PT, R3, 0x8, P4 ;  /* 0x000000080300780c */ /* 0x000fe20002704270 */
[----:B------:R-:W-:Y:S02]  /*2760*/  BSSY B1, `(.L_x_38) ;  /* 0x000000a000017945 */ /* 0x000fe40003800000 */
[----:B------:R-:W-:-:S04]  /*2770*/  FMUL R60, R60, R89 ;  /* 0x000000593c3c7220 */ /* 0x000fc80000400000 */
[----:B------:R-:W-:Y:S01]  /*2780*/  FFMA R60, R61, R88, R60 ;  /* 0x000000583d3c7223 */ /* 0x000fe2000000003c */
[----:B------:R-:W-:-:S04]  /*2790*/  @P1 IMAD.MOV.U32 R61, RZ, RZ, R93 ;  /* 0x000000ffff3d1224 */ /* 0x000fc800078e005d */
[----:B------:R-:W-:-:S04]  /*27a0*/  F2FP.BF16.F32.PACK_AB R60, RZ, R60 ;  /* 0x0000003cff3c723e */ /* 0x000fc800000010ff */
[----:B------:R-:W-:Y:S01]  /*27b0*/  PRMT R106, R60, 0x7610, R106 ;  /* 0x000076103c6a7816 */ /* 0x000fe2000000006a */
[----:B------:R-:W-:-:S05]  /*27c0*/  @P1 IMAD.MOV.U32 R60, RZ, RZ, R92 ;  /* 0x000000ffff3c1224 */ /* 0x000fca00078e005c */
[----:B------:R0:W-:Y:S01]  /*27d0*/  @P1 STG.E.U16 desc[UR36][R60.64+0x12], R106 ;  /* 0x0000126a3c001986 */ /* 0x0001e2000c101524 */
[----:B------:R-:W-:Y:S05]  /*27e0*/  @!P0 BRA `(.L_x_39) ;  /* 0x0000000000048947 */ /* 0x000fea0003800000 */
[----:B------:R0:W5:Y:S02]  /*27f0*/  LDG.E.LTC128B.U16 R104, desc[UR36][R56.64+0x10] ;  /* 0x0000102438687981 */ /* 0x000164000c1e1520 */
.L_x_39:
[----:B------:R-:W-:Y:S05]  /*2800*/  BSYNC B1 ;  /* 0x0000000000017941 */ /* 0x000fea0003800000 */
.L_x_38:
[----:B0----5:R-:W-:Y:S01]  /*2810*/  IMAD.U32 R60, R104, 0x10000, RZ ;  /* 0x00010000683c7824 */ /* 0x021fe200078e00ff */
[----:B------:R-:W-:Y:S01]  /*2820*/  ISETP.GT.AND P1, PT, R3, 0x8, P3 ;  /* 0x000000080300780c */ /* 0x000fe20001f24270 */
[----:B------:R-:W-:Y:S02]  /*2830*/  BSSY B1, `(.L_x_40) ;  /* 0x0000007000017945 */ /* 0x000fe40003800000 */
[----:B------:R-:W-:-:S04]  /*2840*/  FMUL R61, R60, R89 ;  /* 0x000000593c3d7220 */ /* 0x000fc80000400000 */
[----:B------:R-:W-:-:S05]  /*2850*/  FFMA R61, R62, R88, R61 ;  /* 0x000000583e3d7223 */ /* 0x000fca000000003d */
[----:B------:R-:W-:-:S05]  /*2860*/  F2FP.BF16.F32.PACK_AB R61, RZ, R61 ;  /* 0x0000003dff3d723e */ /* 0x000fca00000010ff */
[----:B------:R0:W-:Y:S01]  /*2870*/  @P0 STG.E.U16 desc[UR36][R58.64+0x10], R61 ;  /* 0x0000103d3a000986 */ /* 0x0001e2000c101524 */
[----:B------:R-:W-:Y:S05]  /*2880*/  @!P1 BRA `(.L_x_41) ;  /* 0x0000000000049947 */ /* 0x000fea0003800000 */
[----:B------:R0:W5:Y:S02]  /*2890*/  LDG.E.LTC128B.U16 R104, desc[UR36][R56.64+0x12] ;  /* 0x0000122438687981 */ /* 0x000164000c1e1520 */
.L_x_41:
[----:B------:R-:W-:Y:S05]  /*28a0*/  BSYNC B1 ;  /* 0x0000000000017941 */ /* 0x000fea0003800000 */
.L_x_40:
[----:B-----5:R-:W-:Y:S01]  /*28b0*/  IMAD.U32 R60, R104, 0x10000, RZ ;  /* 0x00010000683c7824 */ /* 0x020fe200078e00ff */
[----:B------:R-:W-:Y:S01]  /*28c0*/  IADD3 R113, P0, R113, 0x80, RZ ;  /* 0x0000008071717810 */ /* 0x000fe20007f1e0ff */
[----:B------:R-:W-:Y:S01]  /*28d0*/  BSSY B1, `(.L_x_42) ;  /* 0x000000b000017945 */ /* 0x000fe20003800000 */
[----:B------:R-:W-:Y:S01]  /*28e0*/  ISETP.GT.AND P2, PT, R4, 0x10, PT ;  /* 0x000000100400780c */ /* 0x000fe20003f44270 */
[----:B------:R-:W-:Y:S02]  /*28f0*/  FMUL R60, R60, R89 ;  /* 0x000000593c3c7220 */ /* 0x000fe40000400000 */
[----:B------:R-:W-:Y:S01]  /*2900*/  IMAD.X R95, RZ, RZ, R95, P0 ;  /* 0x000000ffff5f7224 */ /* 0x000fe200000e065f */
[----:B------:R-:W-:Y:S01]  /*2910*/  ISETP.GT.AND P0, PT, R3, RZ, P2 ;  /* 0x000000ff0300720c */ /* 0x000fe20001704270 */
[----:B------:R-:W-:Y:S01]  /*2920*/  FFMA R60, R63, R88, R60 ;  /* 0x000000583f3c7223 */ /* 0x000fe2000000003c */
[----:B------:R-:W-:-:S04]  /*2930*/  P2R R106, PR, RZ, 0x4 ;  /* 0x00000004ff6a7803 */ /* 0x000fc80000000000 */
[----:B------:R-:W-:-:S05]  /*2940*/  F2FP.BF16.F32.PACK_AB R60, RZ, R60 ;  /* 0x0000003cff3c723e */ /* 0x000fca00000010ff */
[----:B------:R0:W-:Y:S02]  /*2950*/  @P1 STG.E.U16 desc[UR36][R58.64+0x12], R60 ;  /* 0x0000123c3a001986 */ /* 0x0001e4000c101524 */
[----:B------:R-:W-:Y:S05]  /*2960*/  @!P0 BRA `(.L_x_43) ;  /* 0x0000000000048947 */ /* 0x000fea0003800000 */
[----:B------:R0:W5:Y:S02]  /*2970*/  LDG.E.LTC128B.U16 R104, desc[UR36][R8.64+0x20] ;  /* 0x0000202408687981 */ /* 0x000164000c1e1520 */
.L_x_43:
[----:B------:R-:W-:Y:S05]  /*2980*/  BSYNC B1 ;  /* 0x0000000000017941 */ /* 0x000fea0003800000 */
.L_x_42:
[----:B0----5:R-:W-:Y:S01]  /*2990*/  IMAD.U32 R60, R104, 0x10000, RZ ;  /* 0x00010000683c7824 */ /* 0x021fe200078e00ff */
[----:B------:R-:W-:Y:S01]  /*29a0*/  ISETP.GT.AND P1, PT, R4, 0x11, PT ;  /* 0x000000110400780c */ /* 0x000fe20003f24270 */
[-C--:B------:R-:W-:Y:S01]  /*29b0*/  IMAD.WIDE.U32 R62, R113, R96.reuse, R6 ;  /* 0x00000060713e7225 */ /* 0x080fe200078e0006 */
[----:B------:R-:W-:Y:S03]  /*29c0*/  BSSY B1, `(.L_x_44) ;  /* 0x0000021000017945 */ /* 0x000fe60003800000 */
[----:B------:R-:W-:Y:S01]  /*29d0*/  FMUL R21, R60, R89 ;  /* 0x000000593c157220 */ /* 0x000fe20000400000 */
[----:B------:R-:W-:-:S03]  /*29e0*/  IMAD R60, R95, R96, RZ ;  /* 0x000000605f3c7224 */ /* 0x000fc600078e02ff */
[----:B------:R-:W-:Y:S01]  /*29f0*/  FFMA R21, R64, R88, R21 ;  /* 0x0000005840157223 */ /* 0x000fe20000000015 */
[C---:B------:R-:W-:Y:S02]  /*2a00*/  IMAD R109, R113.reuse, R97, R60 ;  /* 0x00000061716d7224 */ /* 0x040fe400078e023c */
[----:B------:R-:W-:Y:S02]  /*2a10*/  IMAD.WIDE.U32 R60, R113, R96, R90 ;  /* 0x00000060713c7225 */ /* 0x000fe400078e005a */
[----:B------:R-:W-:Y:S02]  /*2a20*/  F2FP.BF16.F32.PACK_AB R21, RZ, R21 ;  /* 0x00000015ff15723e */ /* 0x000fe400000010ff */
[----:B------:R-:W-:Y:S02]  /*2a30*/  IMAD.IADD R63, R109, 0x1, R63 ;  /* 0x000000016d3f7824 */ /* 0x000fe400078e023f */
[----:B------:R-:W-:Y:S01]  /*2a40*/  PRMT R95, R21, 0x7610, R95 ;  /* 0x00007610155f7816 */ /* 0x000fe2000000005f */
[----:B------:R-:W-:-:S02]  /*2a50*/  IMAD.IADD R21, R61, 0x1, R109 ;  /* 0x000000013d157824 */ /* 0x000fc400078e026d */
[----:B------:R-:W-:Y:S02]  /*2a60*/  IMAD.WIDE.U32 R96, R113, R96, R100 ;  /* 0x0000006071607225 */ /* 0x000fe400078e0064 */
[----:B------:R0:W-:Y:S02]  /*2a70*/  @P0 STG.E.U16 desc[UR36][R92.64+0x20], R95 ;  /* 0x0000205f5c000986 */ /* 0x0001e4000c101524 */
[----:B------:R-:W-:Y:S02]  /*2a80*/  IMAD.IADD R109, R109, 0x1, R97 ;  /* 0x000000016d6d7824 */ /* 0x000fe400078e0261 */
[----:B0-----:R-:W-:Y:S01]  /*2a90*/  IMAD.WIDE.U32 R94, R23, R14, R62 ;  /* 0x0000000e175e7225 */ /* 0x001fe200078e003e */
[----:B------:R-:W-:-:S04]  /*2aa0*/  LEA R62, P0, R60, R10, 0x1 ;  /* 0x0000000a3c3e7211 */ /* 0x000fc800078008ff */
[----:B------:R-:W-:Y:S01]  /*2ab0*/  LEA.HI.X R63, R60, R11, R21, 0x1, P0 ;  /* 0x0000000b3c3f7211 */ /* 0x000fe200000f0c15 */
[----:B------:R-:W-:Y:S01]  /*2ac0*/  IMAD.IADD R21, R103, 0x1, R95 ;  /* 0x0000000167157824 */ /* 0x000fe200078e025f */
[----:B------:R-:W-:-:S04]  /*2ad0*/  LEA R60, P0, R94, R10, 0x1 ;  /* 0x0000000a5e3c7211 */ /* 0x000fc800078008ff */
[----:B------:R-:W-:Y:S02]  /*2ae0*/  LEA.HI.X R61, R94, R11, R21, 0x1, P0 ;  /* 0x0000000b5e3d7211 */ /* 0x000fe400000f0c15 */
[----:B------:R-:W-:-:S05]  /*2af0*/  IADD3 R64, P0, R20, R96, RZ ;  /* 0x0000006014407210 */ /* 0x000fca0007f1e0ff */
[----:B------:R-:W-:Y:S01]  /*2b00*/  IMAD.X R90, R109, 0x1, R91, P0 ;  /* 0x000000016d5a7824 */ /* 0x000fe200000e065b */
[----:B------:R-:W-:-:S05]  /*2b10*/  IADD3 R20, P0, R6, R96, RZ ;  /* 0x0000006006147210 */ /* 0x000fca0007f1e0ff */
[----:B------:R-:W-:Y:S01]  /*2b20*/  IMAD.X R21, R7, 0x1, R109, P0 ;  /* 0x0000000107157824 */ /* 0x000fe200000e066d */
[----:B------:R-:W-:Y:S01]  /*2b30*/  LEA R6, P0, R64, R10, 0x1 ;  /* 0x0000000a40067211 */ /* 0x000fe200078008ff */
[----:B------:R-:W-:-:S03]  /*2b40*/  IMAD.WIDE.U32 R20, R23, R14, R20 ;  /* 0x0000000e17147225 */ /* 0x000fc600078e0014 */
[----:B------:R-:W-:Y:S02]  /*2b50*/  LEA.HI.X R7, R64, R11, R90, 0x1, P0 ;  /* 0x0000000b40077211 */ /* 0x000fe400000f0c5a */
[----:B------:R-:W-:Y:S01]  /*2b60*/  P2R R23, PR, RZ, 0x2 ;  /* 0x00000002ff177803 */ /* 0x000fe20000000000 */
[----:B------:R-:W-:Y:S01]  /*2b70*/  IMAD.IADD R103, R103, 0x1, R21 ;  /* 0x0000000167677824 */ /* 0x000fe200078e0215 */
[----:B------:R-:W-:-:S04]  /*2b80*/  LEA R10, P0, R20, R10, 0x1 ;  /* 0x0000000a140a7211 */ /* 0x000fc800078008ff */
[----:B------:R-:W-:Y:S02]  /*2b90*/  LEA.HI.X R11, R20, R11, R103, 0x1, P0 ;  /* 0x0000000b140b7211 */ /* 0x000fe400000f0c67 */
[----:B------:R-:W-:-:S13]  /*2ba0*/  ISETP.GT.AND P0, PT, R3, RZ, P1 ;  /* 0x000000ff0300720c */ /* 0x000fda0000f04270 */
[----:B------:R-:W-:Y:S05]  /*2bb0*/  @!P0 BRA `(.L_x_45) ;  /* 0x0000000000048947 */ /* 0x000fea0003800000 */
[----:B------:R0:W5:Y:S02]  /*2bc0*/  LDG.E.LTC128B.U16 R104, desc[UR36][R8.64+0x22] ;  /* 0x0000222408687981 */ /* 0x000164000c1e1520 */
.L_x_45:
[----:B------:R-:W-:Y:S05]  /*2bd0*/  BSYNC B1 ;  /* 0x0000000000017941 */ /* 0x000fea0003800000 */
.L_x_44:
[----:B-----5:R-:W-:Y:S01]  /*2be0*/  IMAD.U32 R14, R104, 0x10000, RZ ;  /* 0x00010000680e7824 */ /* 0x020fe200078e00ff */
[----:B------:R-:W-:Y:S01]  /*2bf0*/  BSSY B1, `(.L_x_46) ;  /* 0x000000a000017945 */ /* 0x000fe20003800000 */
[----:B------:R-:W-:Y:S02]  /*2c00*/  @P0 IMAD.MOV.U32 R20, RZ, RZ, R92 ;  /* 0x000000ffff140224 */ /* 0x000fe400078e005c */
[----:B------:R-:W-:Y:S01]  /*2c10*/  FMUL R14, R14, R89 ;  /* 0x000000590e0e7220 */ /* 0x000fe20000400000 */
[----:B------:R-:W-:-:S03]  /*2c20*/  @P0 IMAD.MOV.U32 R21, RZ, RZ, R93 ;  /* 0x000000ffff150224 */ /* 0x000fc600078e005d */
[----:B------:R-:W-:-:S05]  /*2c30*/  FFMA R14, R65, R88, R14 ;  /* 0x00000058410e7223 */ /* 0x000fca000000000e */
[----:B------:R-:W-:-:S05]  /*2c40*/  F2FP.BF16.F32.PACK_AB R14, RZ, R14 ;  /* 0x0000000eff0e723e */ /* 0x000fca00000010ff */
[----:B------:R0:W-:Y:S01]  /*2c50*/  @P0 STG.E.U16 desc[UR36][R20.64+0x22], R14 ;  /* 0x0000220e14000986 */ /* 0x0001e2000c101524 */
[----:B------:R-:W-:-:S13]  /*2c60*/  ISETP.GT.AND P0, PT, R3, 0x8, P2 ;  /* 0x000000080300780c */ /* 0x000fda0001704270 */
[----:B0-----:R-:W-:Y:S05]  /*2c70*/  @!P0 BRA `(.L_x_47) ;  /* 0x0000000000048947 */ /* 0x001fea0003800000 */
[----:B------:R0:W5:Y:S02]  /*2c80*/  LDG.E.LTC128B.U16 R104, desc[UR36][R56.64+0x20] ;  /* 0x0000202438687981 */ /* 0x000164000c1e1520 */
.L_x_47:
[----:B------:R-:W-:Y:S05]  /*2c90*/  BSYNC B1 ;  /* 0x0000000000017941 */ /* 0x000fea0003800000 */
.L_x_46:
[----:B-----5:R-:W-:Y:S01]  /*2ca0*/  SHF.L.U32 R14, R104, 0x10, RZ ;  /* 0x00000010680e7819 */ /* 0x020fe200000006ff */
[----:B------:R-:W-:Y:S04]  /*2cb0*/  BSSY B1, `(.L_x_48) ;  /* 0x0000008000017945 */ /* 0x000fe80003800000 */
[----:B------:R-:W-:-:S04]  /*2cc0*/  FMUL R21, R14, R89 ;  /* 0x000000590e157220 */ /* 0x000fc80000400000 */
[----:B------:R-:W-:-:S05]  /*2cd0*/  FFMA R21, R66, R88, R21 ;  /* 0x0000005842157223 */ /* 0x000fca0000000015 */
[----:B------:R-:W-:-:S05]  /*2ce0*/  F2FP.BF16.F32.PACK_AB R21, RZ, R21 ;  /* 0x00000015ff15723e */ /* 0x000fca00000010ff */
[----:B------:R0:W-:Y:S01]  /*2cf0*/  @P0 STG.E.U16 desc[UR36][R58.64+0x20], R21 ;  /* 0x000020153a000986 */ /* 0x0001e2000c101524 */
[----:B------:R-:W-:-:S13]  /*2d00*/  ISETP.GT.AND P0, PT, R3, 0x8, P1 ;  /* 0x000000080300780c */ /* 0x000fda0000f04270 */
[----:B0-----:R-:W-:Y:S05]  /*2d10*/  @!P0 BRA `(.L_x_49) ;  /* 0x0000000000048947 */ /* 0x001fea0003800000 */
[----:B------:R0:W5:Y:S02]  /*2d20*/  LDG.E.LTC128B.U16 R104, desc[UR36][R56.64+0x22] ;  /* 0x0000222438687981 */ /* 0x000164000c1e1520 */
.L_x_49:
[----:B------:R-:W-:Y:S05]  /*2d30*/  BSYNC B1 ;  /* 0x0000000000017941 */ /* 0x000fea0003800000 */
.L_x_48:
[----:B-----5:R-:W-:Y:S01]  /*2d40*/  IMAD.U32 R14, R104, 0x10000, RZ ;  /* 0x00010000680e7824 */ /* 0x020fe200078e00ff */
[----:B------:R-:W-:Y:S01]  /*2d50*/  ISETP.GT.AND P2, PT, R4, 0x18, PT ;  /* 0x000000180400780c */ /* 0x000fe20003f44270 */
[----:B------:R-:W-:Y:S02]  /*2d60*/  BSSY B1, `(.L_x_50) ;  /* 0x0000009000017945 */ /* 0x000fe40003800000 */
[----:B------:R-:W-:Y:S01]  /*2d70*/  FMUL R14, R14, R89 ;  /* 0x000000590e0e7220 */ /* 0x000fe20000400000 */
[----:B------:R-:W-:-:S03]  /*2d80*/  P2R R90, PR, RZ, 0x4 ;  /* 0x00000004ff5a7803 */ /* 0x000fc60000000000 */
[----:B------:R-:W-:-:S05]  /*2d90*/  FFMA R14, R67, R88, R14 ;  /* 0x00000058430e7223 */ /* 0x000fca000000000e */
[----:B------:R-:W-:-:S05]  /*2da0*/  F2FP.BF16.F32.PACK_AB R14, RZ, R14 ;  /* 0x0000000eff0e723e */ /* 0x000fca00000010ff */
[----:B------:R0:W-:Y:S01]  /*2db0*/  @P0 STG.E.U16 desc[UR36][R58.64+0x22], R14 ;  /* 0x0000220e3a000986 */ /* 0x0001e2000c101524 */
[----:B------:R-:W-:-:S13]  /*2dc0*/  ISETP.GT.AND P0, PT, R3, RZ, P2 ;  /* 0x000000ff0300720c */ /* 0x000fda0001704270 */
[----:B0-----:R-:W-:Y:S05]  /*2dd0*/  @!P0 BRA `(.L_x_51) ;  /* 0x0000000000048947 */ /* 0x001fea0003800000 */
[----:B------:R0:W5:Y:S02]  /*2de0*/  LDG.E.LTC128B.U16 R104, desc[UR36][R8.64+0x30] ;  /* 0x0000302408687981 */ /* 0x000164000c1e1520 */
.L_x_51:
[----:B------:R-:W-:Y:S05]  /*2df0*/  BSYNC B1 ;  /* 0x0000000000017941 */ /* 0x000fea0003800000 */
.L_x_50:
[----:B-----5:R-:W-:Y:S01]  /*2e00*/  IMAD.U32 R14, R104, 0x10000, RZ ;  /* 0x00010000680e7824 */ /* 0x020fe200078e00ff */
[----:B------:R-:W-:Y:S01]  /*2e10*/  ISETP.GT.AND P1, PT, R4, 0x19, PT ;  /* 0x000000190400780c */ /* 0x000fe20003f24270 */
[----:B------:R-:W-:Y:S01]  /*2e20*/  @P0 IMAD.MOV.U32 R20, RZ, RZ, R92 ;  /* 0x000000ffff140224 */ /* 0x000fe200078e005c */
[----:B------:R-:W-:Y:S01]  /*2e30*/  BSSY B1, `(.L_x_52) ;  /* 0x000000b000017945 */ /* 0x000fe20003800000 */
[----:B------:R-:W-:-:S04]  /*2e40*/  FMUL R21, R14, R89 ;  /* 0x000000590e157220 */ /* 0x000fc80000400000 */
[----:B------:R-:W-:Y:S01]  /*2e50*/  FFMA R21, R68, R88, R21 ;  /* 0x0000005844157223 */ /* 0x000fe20000000015 */
[----:B------:R-:W-:-:S04]  /*2e60*/  P2R R68, PR, RZ, 0x2 ;  /* 0x00000002ff447803 */ /* 0x000fc80000000000 */
[----:B------:R-:W-:-:S04]  /*2e70*/  F2FP.BF16.F32.PACK_AB R21, RZ, R21 ;  /* 0x00000015ff15723e */ /* 0x000fc800000010ff */
[----:B------:R-:W-:Y:S01]  /*2e80*/  PRMT R14, R21, 0x7610, R14 ;  /* 0x00007610150e7816 */ /* 0x000fe2000000000e */
[----:B------:R-:W-:-:S05]  /*2e90*/  @P0 IMAD.MOV.U32 R21, RZ, RZ, R93 ;  /* 0x000000ffff150224 */ /* 0x000fca00078e005d */
[----:B------:R0:W-:Y:S01]  /*2ea0*/  @P0 STG.E.U16 desc[UR36][R20.64+0x30], R14 ;  /* 0x0000300e14000986 */ /* 0x0001e2000c101524 */
[----:B------:R-:W-:-:S13]  /*2eb0*/  ISETP.GT.AND P0, PT, R3, RZ, P1 ;  /* 0x000000ff0300720c */ /* 0x000fda0000f04270 */
[----:B0-----:R-:W-:Y:S05]  /*2ec0*/  @!P0 BRA `(.L_x_53) ;  /* 0x0000000000048947 */ /* 0x001fea0003800000 */
[----:B------:R0:W5:Y:S02]  /*2ed0*/  LDG.E.LTC128B.U16 R104, desc[UR36][R8.64+0x32] ;  /* 0x0000322408687981 */ /* 0x000164000c1e1520 */
.L_x_53:
[----:B------:R-:W-:Y:S05]  /*2ee0*/  BSYNC B1 ;  /* 0x0000000000017941 */ /* 0x000fea0003800000 */
.L_x_52:
        /* <DEDUP_REMOVED lines=11> */
.L_x_55:
[----:B------:R-:W-:Y:S05]  /*2fa0*/  BSYNC B1 ;  /* 0x0000000000017941 */ /* 0x000fea0003800000 */
.L_x_54:
[----:B-----5:R-:W-:Y:S01]  /*2fb0*/  IMAD.U32 R14, R104, 0x10000, RZ ;  /* 0x00010000680e7824 */ /* 0x020fe200078e00ff */
[----:B------:R-:W-:Y:S03]  /*2fc0*/  BSSY B1, `(.L_x_56) ;  /* 0x0000008000017945 */ /* 0x000fe60003800000 */
[----:B------:R-:W-:-:S04]  /*2fd0*/  FMUL R21, R14, R89 ;  /* 0x000000590e157220 */ /* 0x000fc80000400000 */
[----:B------:R-:W-:-:S05]  /*2fe0*/  FFMA R21, R70, R88, R21 ;  /* 0x0000005846157223 */ /* 0x000fca0000000015 */
[----:B------:R-:W-:-:S05]  /*2ff0*/  F2FP.BF16.F32.PACK_AB R21, RZ, R21 ;  /* 0x00000015ff15723e */ /* 0x000fca00000010ff */
[----:B------:R0:W-:Y:S01]  /*3000*/  @P0 STG.E.U16 desc[UR36][R58.64+0x30], R21 ;  /* 0x000030153a000986 */ /* 0x0001e2000c101524 */
[----:B------:R-:W-:-:S13]  /*3010*/  ISETP.GT.AND P0, PT, R3, 0x8, P1 ;  /* 0x000000080300780c */ /* 0x000fda0000f04270 */
[----:B0-----:R-:W-:Y:S05]  /*3020*/  @!P0 BRA `(.L_x_57) ;  /* 0x0000000000048947 */ /* 0x001fea0003800000 */
[----:B------:R0:W5:Y:S02]  /*3030*/  LDG.E.LTC128B.U16 R104, desc[UR36][R56.64+0x32] ;  /* 0x0000322438687981 */ /* 0x000164000c1e1520 */
.L_x_57:
[----:B------:R-:W-:Y:S05]  /*3040*/  BSYNC B1 ;  /* 0x0000000000017941 */ /* 0x000fea0003800000 */
.L_x_56:
        /* <DEDUP_REMOVED lines=11> */
.L_x_59:
[----:B------:R-:W-:Y:S05]  /*3100*/  BSYNC B1 ;  /* 0x0000000000017941 */ /* 0x000fea0003800000 */
.L_x_58:
[----:B-----5:R-:W-:Y:S01]  /*3110*/  IMAD.U32 R14, R104, 0x10000, RZ ;  /* 0x00010000680e7824 */ /* 0x020fe200078e00ff */
[----:B------:R-:W-:Y:S01]  /*3120*/  ISETP.GT.AND P1, PT, R4, 0x21, PT ;  /* 0x000000210400780c */ /* 0x000fe20003f24270 */
[----:B------:R-:W-:Y:S01]  /*3130*/  @P0 IMAD.MOV.U32 R20, RZ, RZ, R92 ;  /* 0x000000ffff140224 */ /* 0x000fe200078e005c */
[----:B------:R-:W-:Y:S01]  /*3140*/  BSSY B1, `(.L_x_60) ;  /* 0x000000b000017945 */ /* 0x000fe20003800000 */
[----:B------:R-:W-:Y:S01]  /*3150*/  FMUL R21, R14, R89 ;  /* 0x000000590e157220 */ /* 0x000fe20000400000 */
[----:B------:R-:W-:-:S03]  /*3160*/  P2R R70, PR, RZ, 0x2 ;  /* 0x00000002ff467803 */ /* 0x000fc60000000000 */
[----:B------:R-:W-:-:S05]  /*3170*/  FFMA R21, R72, R88, R21 ;  /* 0x0000005848157223 */ /* 0x000fca0000000015 */
[----:B------:R-:W-:-:S04]  /*3180*/  F2FP.BF16.F32.PACK_AB R21, RZ, R21 ;  /* 0x00000015ff15723e */ /* 0x000fc800000010ff */
[----:B------:R-:W-:Y:S01]  /*3190*/  PRMT R14, R21, 0x7610, R14 ;  /* 0x00007610150e7816 */ /* 0x000fe2000000000e */
[----:B------:R-:W-:-:S05]  /*31a0*/  @P0 IMAD.MOV.U32 R21, RZ, RZ, R93 ;  /* 0x000000ffff150224 */ /* 0x000fca00078e005d */
[----:B------:R0:W-:Y:S01]  /*31b0*/  @P0 STG.E.U16 desc[UR36][R20.64+0x40], R14 ;  /* 0x0000400e14000986 */ /* 0x0001e2000c101524 */
[----:B------:R-:W-:-:S13]  /*31c0*/  ISETP.GT.AND P0, PT, R3, RZ, P1 ;  /* 0x000000ff0300720c */ /* 0x000fda0000f04270 */
[----:B0-----:R-:W-:Y:S05]  /*31d0*/  @!P0 BRA `(.L_x_61) ;  /* 0x0000000000048947 */ /* 0x001fea0003800000 */
[----:B------:R0:W5:Y:S02]  /*31e0*/  LDG.E.LTC128B.U16 R104, desc[UR36][R8.64+0x42] ;  /* 0x0000422408687981 */ /* 0x000164000c1e1520 */
.L_x_61:
[----:B------:R-:W-:Y:S05]  /*31f0*/  BSYNC B1 ;  /* 0x0000000000017941 */ /* 0x000fea0003800000 */
.L_x_60:
        /* <DEDUP_REMOVED lines=11> */
.L_x_63:
[----:B------:R-:W-:Y:S05]  /*32b0*/  BSYNC B1 ;  /* 0x0000000000017941 */ /* 0x000fea0003800000 */
.L_x_62:
        /* <DEDUP_REMOVED lines=9> */
.L_x_65:
[----:B------:R-:W-:Y:S05]  /*3350*/  BSYNC B1 ;  /* 0x0000000000017941 */ /* 0x000fea0003800000 */
.L_x_64:
        /* <DEDUP_REMOVED lines=11> */
.L_x_67:
[----:B------:R-:W-:Y:S05]  /*3410*/  BSYNC B1 ;  /* 0x0000000000017941 */ /* 0x000fea0003800000 */
.L_x_66:
[----:B-----5:R-:W-:Y:S01]  /*3420*/  IMAD.U32 R14, R104, 0x10000, RZ ;  /* 0x00010000680e7824 */ /* 0x020fe200078e00ff */
[----:B------:R-:W-:Y:S01]  /*3430*/  ISETP.GT.AND P5, PT, R4, 0x29, PT ;  /* 0x000000290400780c */ /* 0x000fe20003fa4270 */
[----:B------:R-:W-:Y:S01]  /*3440*/  @P0 IMAD.MOV.U32 R20, RZ, RZ, R92 ;  /* 0x000000ffff140224 */ /* 0x000fe200078e005c */
[----:B------:R-:W-:Y:S01]  /*3450*/  BSSY B1, `(.L_x_68) ;  /* 0x000000b000017945 */ /* 0x000fe20003800000 */
[----:B------:R-:W-:-:S04]  /*3460*/  FMUL R21, R14, R89 ;  /* 0x000000590e157220 */ /* 0x000fc80000400000 */
[----:B------:R-:W-:-:S05]  /*3470*/  FFMA R21, R76, R88, R21 ;  /* 0x000000584c157223 */ /* 0x000fca0000000015 */
[----:B------:R-:W-:-:S04]  /*3480*/  F2FP.BF16.F32.PACK_AB R21, RZ, R21 ;  /* 0x00000015ff15723e */ /* 0x000fc800000010ff */
[----:B------:R-:W-:Y:S01]  /*3490*/  PRMT R14, R21, 0x7610, R14 ;  /* 0x00007610150e7816 */ /* 0x000fe2000000000e */
[----:B------:R-:W-:-:S05]  /*34a0*/  @P0 IMAD.MOV.U32 R21, RZ, RZ, R93 ;  /* 0x000000ffff150224 */ /* 0x000fca00078e005d */
[----:B------:R1:W-:Y:S01]  /*34b0*/  @P0 STG.E.U16 desc[UR36][R20.64+0x50], R14 ;  /* 0x0000500e14000986 */ /* 0x0003e2000c101524 */
[----:B------:R-:W-:Y:S02]  /*34c0*/  ISETP.GT.AND P0, PT, R3, RZ, P5 ;  /* 0x000000ff0300720c */ /* 0x000fe40002f04270 */
[----:B-1----:R-:W-:-:S11]  /*34d0*/  P2R R14, PR, RZ, 0x20 ;  /* 0x00000020ff0e7803 */ /* 0x002fd60000000000 */
[----:B------:R-:W-:Y:S05]  /*34e0*/  @!P0 BRA `(.L_x_69) ;  /* 0x0000000000048947 */ /* 0x000fea0003800000 */
[----:B------:R1:W5:Y:S02]  /*34f0*/  LDG.E.LTC128B.U16 R104, desc[UR36][R8.64+0x52] ;  /* 0x0000522408687981 */ /* 0x000364000c1e1520 */
.L_x_69:
[----:B------:R-:W-:Y:S05]  /*3500*/  BSYNC B1 ;  /* 0x0000000000017941 */ /* 0x000fea0003800000 */
.L_x_68:
        /* <DEDUP_REMOVED lines=11> */
.L_x_71:
[----:B------:R-:W-:Y:S05]  /*35c0*/  BSYNC B1 ;  /* 0x0000000000017941 */ /* 0x000fea0003800000 */
.L_x_70:
        /* <DEDUP_REMOVED lines=9> */
.L_x_73:
[----:B------:R-:W-:Y:S05]  /*3660*/  BSYNC B1 ;  /* 0x0000000000017941 */ /* 0x000fea0003800000 */
.L_x_72:
[----:B-----5:R-:W-:Y:S01]  /*3670*/  IMAD.U32 R14, R104, 0x10000, RZ ;  /* 0x00010000680e7824 */ /* 0x020fe200078e00ff */
[----:B------:R-:W-:Y:S01]  /*3680*/  ISETP.GT.AND P3, PT, R4, 0x30, PT ;  /* 0x000000300400780c */ /* 0x000fe20003f64270 */
[----:B------:R-:W-:Y:S02]  /*3690*/  BSSY B1, `(.L_x_74) ;  /* 0x0000008000017945 */ /* 0x000fe40003800000 */
[----:B------:R-:W-:-:S04]  /*36a0*/  FMUL R14, R14, R89 ;  /* 0x000000590e0e7220 */ /* 0x000fc80000400000 */
[----:B------:R-:W-:-:S05]  /*36b0*/  FFMA R14, R79, R88, R14 ;  /* 0x000000584f0e7223 */ /* 0x000fca000000000e */
[----:B------:R-:W-:-:S05]  /*36c0*/  F2FP.BF16.F32.PACK_AB R14, RZ, R14 ;  /* 0x0000000eff0e723e */ /* 0x000fca00000010ff */
[----:B------:R0:W-:Y:S01]  /*36d0*/  @P0 STG.E.U16 desc[UR36][R58.64+0x52], R14 ;  /* 0x0000520e3a000986 */ /* 0x0001e2000c101524 */
[----:B------:R-:W-:-:S13]  /*36e0*/  ISETP.GT.AND P0, PT, R3, RZ, P3 ;  /* 0x000000ff0300720c */ /* 0x000fda0001f04270 */
[----:B0-----:R-:W-:Y:S05]  /*36f0*/  @!P0 BRA `(.L_x_75) ;  /* 0x0000000000048947 */ /* 0x001fea0003800000 */
[----:B------:R0:W5:Y:S02]  /*3700*/  LDG.E.LTC128B.U16 R104, desc[UR36][R8.64+0x60] ;  /* 0x0000602408687981 */ /* 0x000164000c1e1520 */
.L_x_75:
[----:B------:R-:W-:Y:S05]  /*3710*/  BSYNC B1 ;  /* 0x0000000000017941 */ /* 0x000fea0003800000 */
.L_x_74:
        /* <DEDUP_REMOVED lines=13> */
.L_x_77:
[----:B------:R-:W-:Y:S05]  /*37f0*/  BSYNC B1 ;  /* 0x0000000000017941 */ /* 0x000fea0003800000 */
.L_x_76:
        /* <DEDUP_REMOVED lines=11> */
.L_x_79:
[----:B------:R-:W-:Y:S05]  /*38b0*/  BSYNC B1 ;  /* 0x0000000000017941 */ /* 0x000fea0003800000 */
.L_x_78:
        /* <DEDUP_REMOVED lines=9> */
.L_x_81:
[----:B------:R-:W-:Y:S05]  /*3950*/  BSYNC B1 ;  /* 0x0000000000017941 */ /* 0x000fea0003800000 */
.L_x_80:
        /* <DEDUP_REMOVED lines=10> */
.L_x_83:
[----:B------:R-:W-:Y:S05]  /*3a00*/  BSYNC B1 ;  /* 0x0000000000017941 */ /* 0x000fea0003800000 */
.L_x_82:
        /* <DEDUP_REMOVED lines=8> */
[----:B------:R-:W-:-:S05]  /*3a90*/  IADD3 R20, P0, R5, R98, RZ ;  /* 0x0000006205147210 */ /* 0x000fca0007f1e0ff */
[----:B-1----:R-:W-:Y:S01]  /*3aa0*/  IMAD.X R21, R15, 0x1, R99, P0 ;  /* 0x000000010f157824 */ /* 0x002fe200000e0663 */
[----:B------:R-:W-:-:S05]  /*3ab0*/  IADD3 R64, P0, R5, R98, RZ ;  /* 0x0000006205407210 */ /* 0x000fca0007f1e0ff */
[----:B------:R-:W-:Y:S01]  /*3ac0*/  IMAD.X R65, R15, 0x1, R99, P0 ;  /* 0x000000010f417824 */ /* 0x000fe200000e0663 */
[----:B------:R-:W-:-:S05]  /*3ad0*/  IADD3 R14, P0, R5, R92, RZ ;  /* 0x0000005c050e7210 */ /* 0x000fca0007f1e0ff */
[----:B------:R-:W-:Y:S01]  /*3ae0*/  IMAD.X R15, R15, 0x1, R93, P0 ;  /* 0x000000010f0f7824 */ /* 0x000fe200000e065d */
[----:B------:R-:W-:-:S04]  /*3af0*/  ISETP.GT.AND P0, PT, R4, 0x39, PT ;  /* 0x000000390400780c */ /* 0x000fc80003f04270 */
[----:B------:R-:W-:-:S13]  /*3b00*/  ISETP.GT.AND P4, PT, R3, RZ, P0 ;  /* 0x000000ff0300720c */ /* 0x000fda0000784270 */
[----:B------:R-:W-:Y:S05]  /*3b10*/  @!P4 BRA `(.L_x_85) ;  /* 0x000000000004c947 */ /* 0x000fea0003800000 */
[----:B------:R1:W5:Y:S02]  /*3b20*/  LDG.E.LTC128B.U16 R104, desc[UR36][R8.64+0x72] ;  /* 0x0000722408687981 */ /* 0x000364000c1e1520 */
.L_x_85:
[----:B------:R-:W-:Y:S05]  /*3b30*/  BSYNC B1 ;  /* 0x0000000000017941 */ /* 0x000fea0003800000 */
.L_x_84:
        /* <DEDUP_REMOVED lines=9> */
.L_x_87:
[----:B------:R-:W-:Y:S05]  /*3bd0*/  BSYNC B1 ;  /* 0x0000000000017941 */ /* 0x000fea0003800000 */
.L_x_86:
        /* <DEDUP_REMOVED lines=9> */
.L_x_89:
[----:B------:R-:W-:Y:S05]  /*3c70*/  BSYNC B1 ;  /* 0x0000000000017941 */ /* 0x000fea0003800000 */
.L_x_88:
[----:B-----5:R-:W-:-:S04]  /*3c80*/  IMAD.U32 R4, R104, 0x10000, RZ ;  /* 0x0001000068047824 */ /* 0x020fc800078e00ff */
[----:B------:R-:W-:-:S04]  /*3c90*/  FMUL R4, R4, R89 ;  /* 0x0000005904047220 */ /* 0x000fc80000400000 */
[----:B------:R-:W-:-:S05]  /*3ca0*/  FFMA R4, R87, R88, R4 ;  /* 0x0000005857047223 */ /* 0x000fca0000000004 */
[----:B------:R-:W-:-:S04]  /*3cb0*/  F2FP.BF16.F32.PACK_AB R4, RZ, R4 ;  /* 0x00000004ff04723e */ /* 0x000fc800000010ff */
[----:B-1-34-:R-:W-:-:S05]  /*3cc0*/  PRMT R8, R4, 0x7610, R8 ;  /* 0x0000761004087816 */ /* 0x01afca0000000008 */
[----:B------:R1:W-:Y:S01]  /*3cd0*/  @P4 STG.E.U16 desc[UR36][R58.64+0x72], R8 ;  /* 0x000072083a004986 */ /* 0x0003e2000c101524 */
[----:B------:R-:W-:-:S13]  /*3ce0*/  ISETP.GT.AND P4, PT, R3, 0x80, P6 ;  /* 0x000000800300780c */ /* 0x000fda0003784270 */
[----:B------:R-:W3:Y:S01]  /*3cf0*/  @P4 LDG.E.LTC128B.U16 R104, desc[UR36][R62.64] ;  /* 0x000000243e684981 */ /* 0x000ee2000c1e1520 */
[----:B------:R-:W-:Y:S01]  /*3d00*/  BSSY B1, `(.L_x_90) ;  /* 0x000000a000017945 */ /* 0x000fe20003800000 */
[----:B---3--:R-:W-:-:S05]  /*3d10*/  SHF.L.U32 R4, R104, 0x10, RZ ;  /* 0x0000001068047819 */ /* 0x008fca00000006ff */
[----:B------:R-:W-:-:S04]  /*3d20*/  FMUL R5, R4, R89 ;  /* 0x0000005904057220 */ /* 0x000fc80000400000 */
[----:B------:R-:W-:-:S05]  /*3d30*/  FFMA R5, R24, R88, R5 ;  /* 0x0000005818057223 */ /* 0x000fca0000000005 */
[----:B------:R-:W-:-:S05]  /*3d40*/  F2FP.BF16.F32.PACK_AB R5, RZ, R5 ;  /* 0x00000005ff05723e */ /* 0x000fca00000010ff */
[----:B------:R1:W-:Y:S01]  /*3d50*/  @P4 STG.E.U16 desc[UR36][R14.64], R5 ;  /* 0x000000050e004986 */ /* 0x0003e2000c101524 */
[----:B------:R-:W-:-:S04]  /*3d60*/  ISETP.NE.AND P4, PT, R107, RZ, PT ;  /* 0x000000ff6b00720c */ /* 0x000fc80003f85270 */
[----:B------:R-:W-:-:S13]  /*3d70*/  ISETP.GT.AND P4, PT, R3, 0x80, P4 ;  /* 0x000000800300780c */ /* 0x000fda0002784270 */
[----:B-1----:R-:W-:Y:S05]  /*3d80*/  @!P4 BRA `(.L_x_91) ;  /* 0x000000000004c947 */ /* 0x002fea0003800000 */
[----:B------:R1:W5:Y:S02]  /*3d90*/  LDG.E.LTC128B.U16 R104, desc[UR36][R60.64+0x2] ;  /* 0x000002243c687981 */ /* 0x000364000c1e1520 */
.L_x_91:
[----:B------:R-:W-:Y:S05]  /*3da0*/  BSYNC B1 ;  /* 0x0000000000017941 */ /* 0x000fea0003800000 */
.L_x_90:
[----:B-----5:R-:W-:Y:S01]  /*3db0*/  IMAD.U32 R4, R104, 0x10000, RZ ;  /* 0x0001000068047824 */ /* 0x020fe200078e00ff */
[----:B------:R-:W-:Y:S01]  /*3dc0*/  ISETP.GT.AND P6, PT, R3, 0x88, P6 ;  /* 0x000000880300780c */ /* 0x000fe200037c4270 */
        /* <DEDUP_REMOVED lines=8> */
[----:B------:R-:W-:Y:S05]  /*3e50*/  @!P6 BRA `(.L_x_93) ;  /* 0x000000000004e947 */ /* 0x000fea0003800000 */
[----:B------:R4:W5:Y:S02]  /*3e60*/  LDG.E.LTC128B.U16 R104, desc[UR36][R6.64] ;  /* 0x0000002406687981 */ /* 0x000964000c1e1520 */
.L_x_93:
[----:B------:R-:W-:Y:S05]  /*3e70*/  BSYNC B1 ;  /* 0x0000000000017941 */ /* 0x000fea0003800000 */
.L_x_92:
[----:B---3-5:R-:W-:Y:S01]  /*3e80*/  IMAD.U32 R4, R104, 0x10000, RZ ;  /* 0x0001000068047824 */ /* 0x028fe200078e00ff */
[----:B------:R-:W-:Y:S01]  /*3e90*/  ISETP.NE.AND P4, PT, R107, RZ, PT ;  /* 0x000000ff6b00720c */ /* 0x000fe20003f85270 */
[----:B------:R-:W-:Y:S02]  /*3ea0*/  BSSY B1, `(.L_x_94) ;  /* 0x0000008000017945 */ /* 0x000fe40003800000 */
[----:B------:R-:W-:Y:S01]  /*3eb0*/  FMUL R5, R4, R89 ;  /* 0x0000005904057220 */ /* 0x000fe20000400000 */
[----:B------:R-:W-:-:S03]  /*3ec0*/  ISETP.GT.AND P4, PT, R3, 0x88, P4 ;  /* 0x000000880300780c */ /* 0x000fc60002784270 */
[----:B------:R-:W-:-:S05]  /*3ed0*/  FFMA R5, R26, R88, R5 ;  /* 0x000000581a057223 */ /* 0x000fca0000000005 */
[----:B------:R-:W-:-:S05]  /*3ee0*/  F2FP.BF16.F32.PACK_AB R5, RZ, R5 ;  /* 0x00000005ff05723e */ /* 0x000fca00000010ff */
[----:B------:R3:W-:Y:S01]  /*3ef0*/  @P6 STG.E.U16 desc[UR36][R20.64], R5 ;  /* 0x0000000514006986 */ /* 0x0007e2000c101524 */
[----:B------:R-:W-:Y:S05]  /*3f00*/  @!P4 BRA `(.L_x_95) ;  /* 0x000000000004c947 */ /* 0x000fea0003800000 */
[----:B------:R0:W5:Y:S02]  /*3f10*/  LDG.E.LTC128B.U16 R104, desc[UR36][R10.64+0x2] ;  /* 0x000002240a687981 */ /* 0x000164000c1e1520 */
.L_x_95:
[----:B------:R-:W-:Y:S05]  /*3f20*/  BSYNC B1 ;  /* 0x0000000000017941 */ /* 0x000fea0003800000 */
.L_x_94:
[----:B-----5:R-:W-:Y:S01]  /*3f30*/  IMAD.U32 R4, R104, 0x10000, RZ ;  /* 0x0001000068047824 */ /* 0x020fe200078e00ff */
[----:B------:R-:W-:Y:S01]  /*3f40*/  ISETP.NE.AND P6, PT, R108, RZ, PT ;  /* 0x000000ff6c00720c */ /* 0x000fe20003fc5270 */
[----:B------:R-:W-:Y:S02]  /*3f50*/  BSSY B1, `(.L_x_96) ;  /* 0x0000008000017945 */ /* 0x000fe40003800000 */
[----:B------:R-:W-:-:S04]  /*3f60*/  FMUL R4, R4, R89 ;  /* 0x0000005904047220 */ /* 0x000fc80000400000 */
[----:B------:R-:W-:-:S05]  /*3f70*/  FFMA R4, R27, R88, R4 ;  /* 0x000000581b047223 */ /* 0x000fca0000000004 */
[----:B------:R-:W-:-:S05]  /*3f80*/  F2FP.BF16.F32.PACK_AB R4, RZ, R4 ;  /* 0x00000004ff04723e */ /* 0x000fca00000010ff */
[----:B------:R0:W-:Y:S01]  /*3f90*/  @P4 STG.E.U16 desc[UR36][R64.64+0x2], R4 ;  /* 0x0000020440004986 */ /* 0x0001e2000c101524 */
[----:B------:R-:W-:-:S13]  /*3fa0*/  ISETP.GT.AND P4, PT, R3, 0x80, P6 ;  /* 0x000000800300780c */ /* 0x000fda0003784270 */
[----:B0-----:R-:W-:Y:S05]  /*3fb0*/  @!P4 BRA `(.L_x_97) ;  /* 0x000000000004c947 */ /* 0x001fea0003800000 */
[----:B------:R0:W5:Y:S02]  /*3fc0*/  LDG.E.LTC128B.U16 R104, desc[UR36][R60.64+0x10] ;  /* 0x000010243c687981 */ /* 0x000164000c1e1520 */
.L_x_97:
[----:B------:R-:W-:Y:S05]  /*3fd0*/  BSYNC B1 ;  /* 0x0000000000017941 */ /* 0x000fea0003800000 */
.L_x_96:
[----:B-----5:R-:W-:Y:S01]  /*3fe0*/  IMAD.U32 R4, R104, 0x10000, RZ ;  /* 0x0001000068047824 */ /* 0x020fe200078e00ff */
[----:B------:R-:W-:Y:S01]  /*3ff0*/  ISETP.NE.AND P6, PT, R105, RZ, PT ;  /* 0x000000ff6900720c */ /* 0x000fe20003fc5270 */
[----:B------:R-:W-:Y:S02]  /*4000*/  BSSY B1, `(.L_x_98) ;  /* 0x000000b000017945 */ /* 0x000fe40003800000 */
[----:B---3--:R-:W-:Y:S01]  /*4010*/  FMUL R5, R4, R89 ;  /* 0x0000005904057220 */ /* 0x008fe20000400000 */
[----:B------:R-:W-:-:S03]  /*4020*/  @P4 IMAD.MOV.U32 R4, RZ, RZ, R14 ;  /* 0x000000ffff044224 */ /* 0x000fc600078e000e */
[----:B------:R-:W-:-:S05]  /*4030*/  FFMA R5, R28, R88, R5 ;  /* 0x000000581c057223 */ /* 0x000fca0000000005 */
[----:B------:R-:W-:-:S04]  /*4040*/  F2FP.BF16.F32.PACK_AB R5, RZ, R5 ;  /* 0x00000005ff05723e */ /* 0x000fc800000010ff */
[----:B----4-:R-:W-:Y:S01]  /*4050*/  PRMT R6, R5, 0x7610, R6 ;  /* 0x0000761005067816 */ /* 0x010fe20000000006 */
[----:B------:R-:W-:-:S05]  /*4060*/  @P4 IMAD.MOV.U32 R5, RZ, RZ, R15 ;  /* 0x000000ffff054224 */ /* 0x000fca00078e000f */
[----:B------:R3:W-:Y:S01]  /*4070*/  @P4 STG.E.U16 desc[UR36][R4.64+0x10], R6 ;  /* 0x0000100604004986 */ /* 0x0007e2000c101524 */
[----:B------:R-:W-:-:S13]  /*4080*/  ISETP.GT.AND P4, PT, R3, 0x80, P6 ;  /* 0x000000800300780c */ /* 0x000fda0003784270 */
[----:B---3--:R-:W-:Y:S05]  /*4090*/  @!P4 BRA `(.L_x_99) ;  /* 0x000000000004c947 */ /* 0x008fea0003800000 */
[----:B------:R3:W5:Y:S02]  /*40a0*/  LDG.E.LTC128B.U16 R104, desc[UR36][R60.64+0x12] ;  /* 0x000012243c687981 */ /* 0x000764000c1e1520 */
.L_x_99:
[----:B------:R-:W-:Y:S05]  /*40b0*/  BSYNC B1 ;  /* 0x0000000000017941 */ /* 0x000fea0003800000 */
.L_x_98:
[----:B-----5:R-:W-:Y:S01]  /*40c0*/  IMAD.U32 R4, R104, 0x10000, RZ ;  /* 0x0001000068047824 */ /* 0x020fe200078e00ff */
[----:B------:R-:W-:Y:S01]  /*40d0*/  BSSY B1, `(.L_x_100) ;  /* 0x000000c000017945 */ /* 0x000fe20003800000 */
[----:B------:R-:W-:Y:S02]  /*40e0*/  @P4 IMAD.MOV.U32 R5, RZ, RZ, R15 ;  /* 0x000000ffff054224 */ /* 0x000fe400078e000f */
[----:B------:R-:W-:-:S04]  /*40f0*/  FMUL R4, R4, R89 ;  /* 0x0000005904047220 */ /* 0x000fc80000400000 */
[----:B------:R-:W-:-:S05]  /*4100*/  FFMA R4, R29, R88, R4 ;  /* 0x000000581d047223 */ /* 0x000fca0000000004 */
[----:B------:R-:W-:-:S04]  /*4110*/  F2FP.BF16.F32.PACK_AB R4, RZ, R4 ;  /* 0x00000004ff04723e */ /* 0x000fc800000010ff */
[----:B------:R-:W-:Y:S01]  /*4120*/  PRMT R6, R4, 0x7610, R6 ;  /* 0x0000761004067816 */ /* 0x000fe20000000006 */
[----:B------:R-:W-:-:S05]  /*4130*/  @P4 IMAD.MOV.U32 R4, RZ, RZ, R14 ;  /* 0x000000ffff044224 */ /* 0x000fca00078e000e */
[----:B------:R4:W-:Y:S01]  /*4140*/  @P4 STG.E.U16 desc[UR36][R4.64+0x12], R6 ;  /* 0x0000120604004986 */ /* 0x0009e2000c101524 */
[----:B------:R-:W-:-:S04]  /*4150*/  ISETP.NE.AND P4, PT, R108, RZ, PT ;  /* 0x000000ff6c00720c */ /* 0x000fc80003f85270 */
[----:B------:R-:W-:-:S13]  /*4160*/  ISETP.GT.AND P4, PT, R3, 0x88, P4 ;  /* 0x000000880300780c */ /* 0x000fda0002784270 */
[----:B----4-:R-:W-:Y:S05]  /*4170*/  @!P4 BRA `(.L_x_101) ;  /* 0x000000000004c947 */ /* 0x010fea0003800000 */
[----:B------:R4:W5:Y:S02]  /*4180*/  LDG.E.LTC128B.U16 R104, desc[UR36][R10.64+0x10] ;  /* 0x000010240a687981 */ /* 0x000964000c1e1520 */
.L_x_101:
[----:B------:R-:W-:Y:S05]  /*4190*/  BSYNC B1 ;  /* 0x0000000000017941 */ /* 0x000fea0003800000 */
.L_x_100:
        /* <DEDUP_REMOVED lines=9> */
.L_x_103:
[----:B------:R-:W-:Y:S05]  /*4230*/  BSYNC B1 ;  /* 0x0000000000017941 */ /* 0x000fea0003800000 */
.L_x_102:
[----:B-----5:R-:W-:Y:S01]  /*4240*/  IMAD.U32 R4, R104, 0x10000, RZ ;  /* 0x0001000068047824 */ /* 0x020fe200078e00ff */
[----:B------:R-:W-:Y:S01]  /*4250*/  ISETP.NE.AND P6, PT, R106, RZ, PT ;  /* 0x000000ff6a00720c */ /* 0x000fe20003fc5270 */
        /* <DEDUP_REMOVED lines=8> */
[----:B------:R-:W-:-:S13]  /*42e0*/  ISETP.GT.AND P4, PT, R3, 0x80, P6 ;  /* 0x000000800300780c */ /* 0x000fda0003784270 */
[----:B0-----:R-:W-:Y:S05]  /*42f0*/  @!P4 BRA `(.L_x_105) ;  /* 0x000000000004c947 */ /* 0x001fea0003800000 */
[----:B------:R0:W5:Y:S02]  /*4300*/  LDG.E.LTC128B.U16 R104, desc[UR36][R60.64+0x20] ;  /* 0x000020243c687981 */ /* 0x000164000c1e1520 */
.L_x_105:
[----:B------:R-:W-:Y:S05]  /*4310*/  BSYNC B1 ;  /* 0x0000000000017941 */ /* 0x000fea0003800000 */
.L_x_104:
[----:B-----5:R-:W-:Y:S01]  /*4320*/  IMAD.U32 R4, R104, 0x10000, RZ ;  /* 0x0001000068047824 */ /* 0x020fe200078e00ff */
[----:B------:R-:W-:Y:S01]  /*4330*/  ISETP.NE.AND P6, PT, R23, RZ, PT ;  /* 0x000000ff1700720c */ /* 0x000fe20003fc5270 */
[----:B------:R-:W-:Y:S02]  /*4340*/  BSSY B1, `(.L_x_106) ;  /* 0x000000b000017945 */ /* 0x000fe40003800000 */
[----:B------:R-:W-:Y:S01]  /*4350*/  FMUL R5, R4, R89 ;  /* 0x0000005904057220 */ /* 0x000fe20000400000 */
[----:B------:R-:W-:-:S03]  /*4360*/  @P4 IMAD.MOV.U32 R4, RZ, RZ, R14 ;  /* 0x000000ffff044224 */ /* 0x000fc600078e000e */
        /* <DEDUP_REMOVED lines=8> */
.L_x_107:
[----:B------:R-:W-:Y:S05]  /*43f0*/  BSYNC B1 ;  /* 0x0000000000017941 */ /* 0x000fea0003800000 */
.L_x_106:
        /* <DEDUP_REMOVED lines=11> */
[----:B0-----:R-:W-:Y:S05]  /*44b0*/  @!P4 BRA `(.L_x_109) ;  /* 0x000000000004c947 */ /* 0x001fea0003800000 */
[----:B------:R0:W5:Y:S02]  /*44c0*/  LDG.E.LTC128B.U16 R104, desc[UR36][R10.64+0x20] ;  /* 0x000020240a687981 */ /* 0x000164000c1e1520 */
.L_x_109:
[----:B------:R-:W-:Y:S05]  /*44d0*/  BSYNC B1 ;  /* 0x0000000000017941 */ /* 0x000fea0003800000 */
.L_x_108:
[----:B-----5:R-:W-:Y:S01]  /*44e0*/  IMAD.U32 R4, R104, 0x10000, RZ ;  /* 0x0001000068047824 */ /* 0x020fe200078e00ff */
[----:B------:R-:W-:Y:S03]  /*44f0*/  BSSY B1, `(.L_x_110) ;  /* 0x000000b000017945 */ /* 0x000fe60003800000 */
        /* <DEDUP_REMOVED lines=10> */
.L_x_111:
[----:B------:R-:W-:Y:S05]  /*45a0*/  BSYNC B1 ;  /* 0x0000000000017941 */ /* 0x000fea0003800000 */
.L_x_110:
        /* <DEDUP_REMOVED lines=13> */
.L_x_113:
[----:B------:R-:W-:Y:S05]  /*4680*/  BSYNC B1 ;  /* 0x0000000000017941 */ /* 0x000fea0003800000 */
.L_x_112:
        /* <DEDUP_REMOVED lines=13> */
.L_x_115:
[----:B------:R-:W-:Y:S05]  /*4760*/  BSYNC B1 ;  /* 0x0000000000017941 */ /* 0x000fea0003800000 */
.L_x_114:
        /* <DEDUP_REMOVED lines=13> */
.L_x_117:
[----:B------:R-:W-:Y:S05]  /*4840*/  BSYNC B1 ;  /* 0x0000000000017941 */ /* 0x000fea0003800000 */
.L_x_116:
        /* <DEDUP_REMOVED lines=12> */
.L_x_119:
[----:B------:R-:W-:Y:S05]  /*4910*/  BSYNC B1 ;  /* 0x0000000000017941 */ /* 0x000fea0003800000 */
.L_x_118:
        /* <DEDUP_REMOVED lines=13> */
.L_x_121:
[----:B------:R-:W-:Y:S05]  /*49f0*/  BSYNC B1 ;  /* 0x0000000000017941 */ /* 0x000fea0003800000 */
.L_x_120:
        /* <DEDUP_REMOVED lines=13> */
.L_x_123:
[----:B------:R-:W-:Y:S05]  /*4ad0*/  BSYNC B1 ;  /* 0x0000000000017941 */ /* 0x000fea0003800000 */
.L_x_122:
[----:B-----5:R-:W-:Y:S01]  /*4ae0*/  SHF.L.U32 R4, R104, 0x10, RZ ;  /* 0x0000001068047819 */ /* 0x020fe200000006ff */
[----:B------:R-:W-:Y:S01]  /*4af0*/  @P4 IMAD.MOV.U32 R5, RZ, RZ, R15 ;  /* 0x000000ffff054224 */ /* 0x000fe200078e000f */
[----:B------:R-:W-:Y:S03]  /*4b00*/  BSSY B1, `(.L_x_124) ;  /* 0x000000b000017945 */ /* 0x000fe60003800000 */
        /* <DEDUP_REMOVED lines=10> */
.L_x_125:
[----:B------:R-:W-:Y:S05]  /*4bb0*/  BSYNC B1 ;  /* 0x0000000000017941 */ /* 0x000fea0003800000 */
.L_x_124:
        /* <DEDUP_REMOVED lines=12> */
.L_x_127:
[----:B------:R-:W-:Y:S05]  /*4c80*/  BSYNC B1 ;  /* 0x0000000000017941 */ /* 0x000fea0003800000 */
.L_x_126:
        /* <DEDUP_REMOVED lines=13> */
.L_x_129:
[----:B------:R-:W-:Y:S05]  /*4d60*/  BSYNC B1 ;  /* 0x0000000000017941 */ /* 0x000fea0003800000 */
.L_x_128:
        /* <DEDUP_REMOVED lines=12> */
.L_x_131:
[----:B------:R-:W-:Y:S05]  /*4e30*/  BSYNC B1 ;  /* 0x0000000000017941 */ /* 0x000fea0003800000 */
.L_x_130:
        /* <DEDUP_REMOVED lines=12> */
.L_x_133:
[----:B------:R-:W-:Y:S05]  /*4f00*/  BSYNC B1 ;  /* 0x0000000000017941 */ /* 0x000fea0003800000 */
.L_x_132:
[----:B-----5:R-:W-:Y:S01]  /*4f10*/  IMAD.U32 R4, R104, 0x10000, RZ ;  /* 0x0001000068047824 */ /* 0x020fe200078e00ff */
[----:B------:R-:W-:Y:S01]  /*4f20*/  ISETP.GT.AND P5, PT, R3, 0x88, P5 ;  /* 0x000000880300780c */ /* 0x000fe20002fa4270 */
        /* <DEDUP_REMOVED lines=8> */
[----:B------:R-:W-:Y:S05]  /*4fb0*/  @!P5 BRA `(.L_x_135) ;  /* 0x000000000004d947 */ /* 0x000fea0003800000 */
[----:B------:R0:W5:Y:S02]  /*4fc0*/  LDG.E.LTC128B.U16 R104, desc[UR36][R10.64+0x52] ;  /* 0x000052240a687981 */ /* 0x000164000c1e1520 */
.L_x_135:
[----:B------:R-:W-:Y:S05]  /*4fd0*/  BSYNC B1 ;  /* 0x0000000000017941 */ /* 0x000fea0003800000 */
.L_x_134:
[----:B0----5:R-:W-:Y:S01]  /*4fe0*/  IMAD.U32 R4, R104, 0x10000, RZ ;  /* 0x0001000068047824 */ /* 0x021fe200078e00ff */
        /* <DEDUP_REMOVED lines=11> */
.L_x_137:
[----:B------:R-:W-:Y:S05]  /*50a0*/  BSYNC B1 ;  /* 0x0000000000017941 */ /* 0x000fea0003800000 */
.L_x_136:
[----:B0----5:R-:W-:Y:S01]  /*50b0*/  IMAD.U32 R4, R104, 0x10000, RZ ;  /* 0x0001000068047824 */ /* 0x021fe200078e00ff */
        /* <DEDUP_REMOVED lines=11> */
.L_x_139:
[----:B------:R-:W-:Y:S05]  /*5170*/  BSYNC B1 ;  /* 0x0000000000017941 */ /* 0x000fea0003800000 */
.L_x_138:
        /* <DEDUP_REMOVED lines=12> */
.L_x_141:
[----:B------:R-:W-:Y:S05]  /*5240*/  BSYNC B1 ;  /* 0x0000000000017941 */ /* 0x000fea0003800000 */
.L_x_140:
        /* <DEDUP_REMOVED lines=12> */
.L_x_143:
[----:B------:R-:W-:Y:S05]  /*5310*/  BSYNC B1 ;  /* 0x0000000000017941 */ /* 0x000fea0003800000 */
.L_x_142:
        /* <DEDUP_REMOVED lines=12> */
.L_x_145:
[----:B------:R-:W-:Y:S05]  /*53e0*/  BSYNC B1 ;  /* 0x0000000000017941 */ /* 0x000fea0003800000 */
.L_x_144:
        /* <DEDUP_REMOVED lines=12> */
.L_x_147:
[----:B------:R-:W-:Y:S05]  /*54b0*/  BSYNC B1 ;  /* 0x0000000000017941 */ /* 0x000fea0003800000 */
.L_x_146:
        /* <DEDUP_REMOVED lines=9> */
.L_x_149:
[----:B------:R-:W-:Y:S05]  /*5550*/  BSYNC B1 ;  /* 0x0000000000017941 */ /* 0x000fea0003800000 */
.L_x_148:
        /* <DEDUP_REMOVED lines=12> */
.L_x_151:
[----:B------:R-:W-:Y:S05]  /*5620*/  BSYNC B1 ;  /* 0x0000000000017941 */ /* 0x000fea0003800000 */
.L_x_150:
[----:B------:R-:W-:Y:S05]  /*5630*/  @!P0 BRA `(.L_x_152) ;  /* 0x0000001400f08947 */ /* 0x000fea0003800000 */
[----:B-----5:R-:W-:-:S04]  /*5640*/  IMAD.U32 R104, R104, 0x10000, RZ ;  /* 0x0001000068687824 */ /* 0x020fc800078e00ff */
[----:B------:R-:W-:-:S04]  /*5650*/  FMUL R104, R104, R89 ;  /* 0x0000005968687220 */ /* 0x000fc80000400000 */
[----:B------:R-:W-:-:S05]  /*5660*/  FFMA R104, R55, R88, R104 ;  /* 0x0000005837687223 */ /* 0x000fca0000000068 */
[----:B------:R-:W-:-:S05]  /*5670*/  F2FP.BF16.F32.PACK_AB R104, RZ, R104 ;  /* 0x00000068ff68723e */ /* 0x000fca00000010ff */
[----:B------:R0:W-:Y:S01]  /*5680*/  STG.E.U16 desc[UR36][R12.64+0x72], R104 ;  /* 0x000072680c007986 */ /* 0x0001e2000c101524 */
[----:B------:R-:W-:Y:S05]  /*5690*/  BRA `(.L_x_152) ;  /* 0x0000001400d87947 */ /* 0x000fea0003800000 */
.L_x_29:
[----:B------:R-:W-:Y:S01]  /*56a0*/  ULDC.64 UR4, c[0x0][0x5c0] ;  /* 0x0001700000047ab9 */ /* 0x000fe20000000a00 */
[----:B------:R-:W-:Y:S01]  /*56b0*/  ISETP.GT.AND P3, PT, R4, 0x1, PT ;  /* 0x000000010400780c */ /* 0x000fe20003f64270 */
[-C--:B------:R-:W-:Y:S01]  /*56c0*/  FMUL R56, R56, R88.reuse ;  /* 0x0000005838387220 */ /* 0x080fe20000400000 */
[----:B------:R-:W-:Y:S01]  /*56d0*/  LEA R14, P1, R104, UR4, 0x1 ;  /* 0x00000004680e7c11 */ /* 0x000fe2000f8208ff */
[-C--:B------:R-:W-:Y:S01]  /*56e0*/  FMUL R57, R57, R88.reuse ;  /* 0x0000005839397220 */ /* 0x080fe20000400000 */
[----:B------:R-:W-:Y:S01]  /*56f0*/  IMAD.SHL.U32 R7, R12, 0x10, RZ ;  /* 0x000000100c077824 */ /* 0x000fe200078e00ff */
[----:B------:R-:W-:Y:S01]  /*5700*/  ISETP.GT.AND P2, PT, R3, 0x8, P6 ;  /* 0x000000080300780c */ /* 0x000fe20003744270 */
[-C--:B------:R-:W-:Y:S01]  /*5710*/  FMUL R58, R58, R88.reuse ;  /* 0x000000583a3a7220 */ /* 0x080fe20000400000 */
[----:B------:R-:W-:Y:S01]  /*5720*/  LEA.HI.X R15, R104, UR5, R93, 0x1, P1 ;  /* 0x00000005680f7c11 */ /* 0x000fe200088f0c5d */
[-C--:B------:R-:W-:Y:S01]  /*5730*/  FMUL R59, R59, R88.reuse ;  /* 0x000000583b3b7220 */ /* 0x080fe20000400000 */
[----:B------:R-:W-:Y:S01]  /*5740*/  ISETP.GT.AND P1, PT, R3, RZ, P3 ;  /* 0x000000ff0300720c */ /* 0x000fe20001f24270 */
[----:B------:R-:W-:Y:S01]  /*5750*/  FMUL R60, R60, R88 ;  /* 0x000000583c3c7220 */ /* 0x000fe20000400000 */
[----:B------:R-:W-:Y:S01]  /*5760*/  F2FP.BF16.F32.PACK_AB R56, RZ, R56 ;  /* 0x00000038ff38723e */ /* 0x000fe200000010ff */
[-C--:B------:R-:W-:Y:S01]  /*5770*/  FMUL R61, R61, R88.reuse ;  /* 0x000000583d3d7220 */ /* 0x080fe20000400000 */
[----:B------:R-:W-:Y:S01]  /*5780*/  F2FP.BF16.F32.PACK_AB R57, RZ, R57 ;  /* 0x00000039ff39723e */ /* 0x000fe200000010ff */
[----:B------:R-:W-:Y:S01]  /*5790*/  FMUL R63, R63, R88 ;  /* 0x000000583f3f7220 */ /* 0x000fe20000400000 */
[C---:B------:R-:W-:Y:S01]  /*57a0*/  SHF.L.U64.HI R5, R12.reuse, 0x4, R13 ;  /* 0x000000040c057819 */ /* 0x040fe2000001020d */
[----:B------:R-:W-:Y:S01]  /*57b0*/  @P0 STG.E.U16 desc[UR36][R14.64], R56 ;  /* 0x000000380e000986 */ /* 0x000fe2000c101524 */
[----:B------:R-:W-:Y:S01]  /*57c0*/  PRMT R9, R57, 0x7610, R9 ;  /* 0x0000761039097816 */ /* 0x000fe20000000009 */
[----:B------:R-:W-:Y:S01]  /*57d0*/  IMAD.SHL.U32 R57, R12, 0x100, RZ ;  /* 0x000001000c397824 */ /* 0x000fe200078e00ff */
[----:B------:R-:W-:Y:S01]  /*57e0*/  IADD3 R8, P0, R7, R14, RZ ;  /* 0x0000000e07087210 */ /* 0x000fe20007f1e0ff */
[----:B------:R-:W-:Y:S01]  /*57f0*/  FMUL R62, R62, R88 ;  /* 0x000000583e3e7220 */ /* 0x000fe20000400000 */
[----:B------:R-:W-:Y:S01]  /*5800*/  F2FP.BF16.F32.PACK_AB R58, RZ, R58 ;  /* 0x0000003aff3a723e */ /* 0x000fe200000010ff */
[----:B------:R-:W-:Y:S01]  /*5810*/  @P1 IMAD.MOV.U32 R11, RZ, RZ, R15 ;  /* 0x000000ffff0b1224 */ /* 0x000fe200078e000f */
[----:B------:R-:W-:Y:S01]  /*5820*/  @P1 MOV R10, R14 ;  /* 0x0000000e000a1202 */ /* 0x000fe20000000f00 */
[-C--:B------:R-:W-:Y:S01]  /*5830*/  FMUL R64, R64, R88.reuse ;  /* 0x0000005840407220 */ /* 0x080fe20000400000 */
[----:B------:R-:W-:Y:S01]  /*5840*/  SHF.L.U64.HI R23, R12, 0x8, R13 ;  /* 0x000000080c177819 */ /* 0x000fe2000001020d */
[-C--:B------:R-:W-:Y:S01]  /*5850*/  FMUL R65, R65, R88.reuse ;  /* 0x0000005841417220 */ /* 0x080fe20000400000 */
[----:B------:R-:W-:Y:S01]  /*5860*/  ISETP.GT.AND P4, PT, R4, 0x8, PT ;  /* 0x000000080400780c */ /* 0x000fe20003f84270 */
[----:B------:R0:W-:Y:S01]  /*5870*/  @P1 STG.E.U16 desc[UR36][R10.64+0x2], R9 ;  /* 0x000002090a001986 */ /* 0x0001e2000c101524 */
[----:B------:R-:W-:Y:S01]  /*5880*/  F2FP.BF16.F32.PACK_AB R59, RZ, R59 ;  /* 0x0000003bff3b723e */ /* 0x000fe200000010ff */
[----:B------:R-:W-:Y:S01]  /*5890*/  FMUL R66, R66, R88 ;  /* 0x0000005842427220 */ /* 0x000fe20000400000 */
[----:B------:R-:W-:Y:S01]  /*58a0*/  F2FP.BF16.F32.PACK_AB R60, RZ, R60 ;  /* 0x0000003cff3c723e */ /* 0x000fe200000010ff */
[-C--:B------:R-:W-:Y:S01]  /*58b0*/  FMUL R67, R67, R88.reuse ;  /* 0x0000005843437220 */ /* 0x080fe20000400000 */
[----:B------:R-:W-:Y:S01]  /*58c0*/  F2FP.BF16.F32.PACK_AB R61, RZ, R61 ;  /* 0x0000003dff3d723e */ /* 0x000fe200000010ff */
[-C--:B------:R-:W-:Y:S01]  /*58d0*/  FMUL R68, R68, R88.reuse ;  /* 0x0000005844447220 */ /* 0x080fe20000400000 */
[----:B------:R-:W-:Y:S01]  /*58e0*/  F2FP.BF16.F32.PACK_AB R63, RZ, R63 ;  /* 0x0000003fff3f723e */ /* 0x000fe200000010ff */
[----:B------:R-:W-:Y:S01]  /*58f0*/  FMUL R69, R69, R88 ;  /* 0x0000005845457220 */ /* 0x000fe20000400000 */
[----:B------:R-:W-:Y:S01]  /*5900*/  F2FP.BF16.F32.PACK_AB R62, RZ, R62 ;  /* 0x0000003eff3e723e */ /* 0x000fe200000010ff */
[----:B------:R-:W-:Y:S01]  /*5910*/  FMUL R70, R70, R88 ;  /* 0x0000005846467220 */ /* 0x000fe20000400000 */
[----:B------:R-:W-:Y:S01]  /*5920*/  F2FP.BF16.F32.PACK_AB R64, RZ, R64 ;  /* 0x00000040ff40723e */ /* 0x000fe200000010ff */
[----:B0-----:R-:W-:Y:S01]  /*5930*/  IMAD.X R9, R5, 0x1, R15, P0 ;  /* 0x0000000105097824 */ /* 0x001fe200000e060f */
[----:B------:R-:W-:Y:S01]  /*5940*/  ISETP.GT.AND P0, PT, R3, 0x8, P3 ;  /* 0x000000080300780c */ /* 0x000fe20001f04270 */
[-C--:B------:R-:W-:Y:S01]  /*5950*/  FMUL R71, R71, R88.reuse ;  /* 0x0000005847477220 */ /* 0x080fe20000400000 */
[----:B------:R-:W-:Y:S01]  /*5960*/  ISETP.GT.AND P3, PT, R4, 0x9, PT ;  /* 0x000000090400780c */ /* 0x000fe20003f64270 */
[----:B------:R-:W-:Y:S01]  /*5970*/  FMUL R72, R72, R88 ;  /* 0x0000005848487220 */ /* 0x000fe20000400000 */
[----:B------:R-:W-:Y:S01]  /*5980*/  @P2 STG.E.U16 desc[UR36][R8.64], R58 ;  /* 0x0000003a08002986 */ /* 0x000fe2000c101524 */
[----:B------:R-:W-:Y:S01]  /*5990*/  IADD3 R6, P1, P2, R57, R14, R7 ;  /* 0x0000000e39067210 */ /* 0x000fe20007a3e007 */
[-C--:B------:R-:W-:Y:S01]  /*59a0*/  FMUL R73, R73, R88.reuse ;  /* 0x0000005849497220 */ /* 0x080fe20000400000 */
[----:B------:R-:W-:Y:S01]  /*59b0*/  F2FP.BF16.F32.PACK_AB R65, RZ, R65 ;  /* 0x00000041ff41723e */ /* 0x000fe200000010ff */
[-C--:B------:R-:W-:Y:S01]  /*59c0*/  FMUL R74, R74, R88.reuse ;  /* 0x000000584a4a7220 */ /* 0x080fe20000400000 */
[----:B------:R-:W-:Y:S01]  /*59d0*/  IADD3.X R7, R23, R15, R5, P1, P2 ;  /* 0x0000000f17077210 */ /* 0x000fe20000fe4405 */
[-C--:B------:R-:W-:Y:S01]  /*59e0*/  FMUL R75, R75, R88.reuse ;  /* 0x000000584b4b7220 */ /* 0x080fe20000400000 */
[C---:B------:R-:W-:Y:S01]  /*59f0*/  ISETP.GT.AND P1, PT, R3.reuse, RZ, P4 ;  /* 0x000000ff0300720c */ /* 0x040fe20002724270 */
[-C--:B------:R-:W-:Y:S01]  /*5a00*/  FMUL R76, R76, R88.reuse ;  /* 0x000000584c4c7220 */ /* 0x080fe20000400000 */
[----:B------:R-:W-:Y:S01]  /*5a10*/  @P0 STG.E.U16 desc[UR36][R8.64+0x2], R59 ;  /* 0x0000023b08000986 */ /* 0x000fe2000c101524 */
[----:B------:R-:W-:Y:S01]  /*5a20*/  ISETP.GT.AND P0, PT, R3, RZ, P3 ;  /* 0x000000ff0300720c */ /* 0x000fe20001f04270 */
[-C--:B------:R-:W-:Y:S01]  /*5a30*/  FMUL R77, R77, R88.reuse ;  /* 0x000000584d4d7220 */ /* 0x080fe20000400000 */
[----:B------:R-:W-:Y:S01]  /*5a40*/  ISETP.GT.AND P2, PT, R4, 0x11, PT ;  /* 0x000000110400780c */ /* 0x000fe20003f44270 */
[----:B------:R-:W-:Y:S01]  /*5a50*/  FMUL R78, R78, R88 ;  /* 0x000000584e4e7220 */ /* 0x000fe20000400000 */
[----:B------:R-:W-:Y:S01]  /*5a60*/  F2FP.BF16.F32.PACK_AB R66, RZ, R66 ;  /* 0x00000042ff42723e */ /* 0x000fe200000010ff */
[-C--:B------:R-:W-:Y:S01]  /*5a70*/  FMUL R79, R79, R88.reuse ;  /* 0x000000584f4f7220 */ /* 0x080fe20000400000 */
[----:B------:R-:W-:Y:S01]  /*5a80*/  F2FP.BF16.F32.PACK_AB R67, RZ, R67 ;  /* 0x00000043ff43723e */ /* 0x000fe200000010ff */
[----:B------:R-:W-:Y:S01]  /*5a90*/  FMUL R80, R80, R88 ;  /* 0x0000005850507220 */ /* 0x000fe20000400000 */
[----:B------:R-:W-:Y:S01]  /*5aa0*/  F2FP.BF16.F32.PACK_AB R68, RZ, R68 ;  /* 0x00000044ff44723e */ /* 0x000fe200000010ff */
[----:B------:R-:W-:Y:S01]  /*5ab0*/  FMUL R81, R81, R88 ;  /* 0x0000005851517220 */ /* 0x000fe20000400000 */
[--C-:B------:R-:W-:Y:S01]  /*5ac0*/  @P1 IMAD.MOV.U32 R10, RZ, RZ, R14.reuse ;  /* 0x000000ffff0a1224 */ /* 0x100fe200078e000e */
[----:B------:R-:W-:Y:S01]  /*5ad0*/  F2FP.BF16.F32.PACK_AB R69, RZ, R69 ;  /* 0x00000045ff45723e */ /* 0x000fe200000010ff */
[--C-:B------:R-:W-:Y:S01]  /*5ae0*/  @P1 IMAD.MOV.U32 R11, RZ, RZ, R15.reuse ;  /* 0x000000ffff0b1224 */ /* 0x100fe200078e000f */
[----:B------:R-:W-:Y:S01]  /*5af0*/  F2FP.BF16.F32.PACK_AB R70, RZ, R70 ;  /* 0x00000046ff46723e */ /* 0x000fe200000010ff */
[-C--:B------:R-:W-:Y:S01]  /*5b00*/  FMUL R82, R82, R88.reuse ;  /* 0x0000005852527220 */ /* 0x080fe20000400000 */
[----:B------:R-:W-:Y:S01]  /*5b10*/  F2FP.BF16.F32.PACK_AB R71, RZ, R71 ;  /* 0x00000047ff47723e */ /* 0x000fe200000010ff */
[-C--:B------:R-:W-:Y:S01]  /*5b20*/  FMUL R83, R83, R88.reuse ;  /* 0x0000005853537220 */ /* 0x080fe20000400000 */
[----:B------:R0:W-:Y:S01]  /*5b30*/  @P1 STG.E.U16 desc[UR36][R10.64+0x10], R60 ;  /* 0x0000103c0a001986 */ /* 0x0001e2000c101524 */
[----:B------:R-:W-:Y:S01]  /*5b40*/  ISETP.GT.AND P1, PT, R3, 0x8, P4 ;  /* 0x000000080300780c */ /* 0x000fe20002724270 */
[----:B------:R-:W-:Y:S01]  /*5b50*/  FMUL R84, R84, R88 ;  /* 0x0000005854547220 */ /* 0x000fe20000400000 */
[----:B------:R-:W-:Y:S01]  /*5b60*/  F2FP.BF16.F32.PACK_AB R72, RZ, R72 ;  /* 0x00000048ff48723e */ /* 0x000fe200000010ff */
[-C--:B------:R-:W-:Y:S01]  /*5b70*/  FMUL R85, R85, R88.reuse ;  /* 0x0000005855557220 */ /* 0x080fe20000400000 */
[----:B------:R-:W-:Y:S01]  /*5b80*/  F2FP.BF16.F32.PACK_AB R73, RZ, R73 ;  /* 0x00000049ff49723e */ /* 0x000fe200000010ff */
[----:B------:R-:W-:Y:S01]  /*5b90*/  FMUL R86, R86, R88 ;  /* 0x0000005856567220 */ /* 0x000fe20000400000 */
[----:B------:R-:W-:Y:S01]  /*5ba0*/  F2FP.BF16.F32.PACK_AB R74, RZ, R74 ;  /* 0x0000004aff4a723e */ /* 0x000fe200000010ff */
[-C--:B------:R-:W-:Y:S01]  /*5bb0*/  FMUL R87, R87, R88.reuse ;  /* 0x0000005857577220 */ /* 0x080fe20000400000 */
[----:B------:R-:W-:Y:S01]  /*5bc0*/  F2FP.BF16.F32.PACK_AB R75, RZ, R75 ;  /* 0x0000004bff4b723e */ /* 0x000fe200000010ff */
[----:B------:R-:W-:Y:S01]  /*5bd0*/  FMUL R24, R24, R88 ;  /* 0x0000005818187220 */ /* 0x000fe20000400000 */
[C---:B------:R-:W-:Y:S01]  /*5be0*/  ISETP.GT.AND P5, PT, R4.reuse, 0x28, PT ;  /* 0x000000280400780c */ /* 0x040fe20003fa4270 */
[--C-:B0-----:R-:W-:Y:S01]  /*5bf0*/  @P0 IMAD.MOV.U32 R10, RZ, RZ, R14.reuse ;  /* 0x000000ffff0a0224 */ /* 0x101fe200078e000e */
[----:B------:R-:W-:Y:S01]  /*5c00*/  F2FP.BF16.F32.PACK_AB R76, RZ, R76 ;  /* 0x0000004cff4c723e */ /* 0x000fe200000010ff */
[--C-:B------:R-:W-:Y:S01]  /*5c10*/  @P0 IMAD.MOV.U32 R11, RZ, RZ, R15.reuse ;  /* 0x000000ffff0b0224 */ /* 0x100fe200078e000f */
[----:B------:R-:W-:Y:S01]  /*5c20*/  ISETP.GT.AND P4, PT, R4, 0x29, PT ;  /* 0x000000290400780c */ /* 0x000fe20003f84270 */
[-C--:B------:R-:W-:Y:S01]  /*5c30*/  FMUL R25, R25, R88.reuse ;  /* 0x0000005819197220 */ /* 0x080fe20000400000 */
[----:B------:R-:W-:Y:S01]  /*5c40*/  F2FP.BF16.F32.PACK_AB R77, RZ, R77 ;  /* 0x0000004dff4d723e */ /* 0x000fe200000010ff */
[-C--:B------:R-:W-:Y:S01]  /*5c50*/  FMUL R26, R26, R88.reuse ;  /* 0x000000581a1a7220 */ /* 0x080fe20000400000 */
[----:B------:R0:W-:Y:S01]  /*5c60*/  @P0 STG.E.U16 desc[UR36][R10.64+0x12], R61 ;  /* 0x0000123d0a000986 */ /* 0x0001e2000c101524 */
[----:B------:R-:W-:Y:S01]  /*5c70*/  ISETP.GT.AND P0, PT, R3, 0x8, P3 ;  /* 0x000000080300780c */ /* 0x000fe20001f04270 */
[-C--:B------:R-:W-:Y:S01]  /*5c80*/  FMUL R27, R27, R88.reuse ;  /* 0x000000581b1b7220 */ /* 0x080fe20000400000 */
[C---:B------:R-:W-:Y:S01]  /*5c90*/  ISETP.GT.AND P3, PT, R4.reuse, 0x10, PT ;  /* 0x000000100400780c */ /* 0x040fe20003f64270 */
[----:B------:R-:W-:Y:S01]  /*5ca0*/  @P1 STG.E.U16 desc[UR36][R8.64+0x10], R62 ;  /* 0x0000103e08001986 */ /* 0x000fe2000c101524 */
[----:B------:R-:W-:Y:S01]  /*5cb0*/  ISETP.GT.AND P1, PT, R4, 0x19, PT ;  /* 0x000000190400780c */ /* 0x000fe20003f24270 */
        /* <DEDUP_REMOVED lines=8> */
[----:B------:R-:W-:Y:S01]  /*5d40*/  @P0 STG.E.U16 desc[UR36][R8.64+0x12], R63 ;  /* 0x0000123f08000986 */ /* 0x000fe2000c101524 */
[----:B------:R-:W-:Y:S01]  /*5d50*/  ISETP.GT.AND P0, PT, R3, RZ, P3 ;  /* 0x000000ff0300720c */ /* 0x000fe20001f04270 */
[----:B------:R-:W-:Y:S01]  /*5d60*/  FMUL R32, R32, R88 ;  /* 0x0000005820207220 */ /* 0x000fe20000400000 */
[----:B------:R-:W-:Y:S01]  /*5d70*/  F2FP.BF16.F32.PACK_AB R82, RZ, R82 ;  /* 0x00000052ff52723e */ /* 0x000fe200000010ff */
[-C--:B------:R-:W-:Y:S01]  /*5d80*/  FMUL R33, R33, R88.reuse ;  /* 0x0000005821217220 */ /* 0x080fe20000400000 */
[----:B------:R-:W-:Y:S01]  /*5d90*/  F2FP.BF16.F32.PACK_AB R83, RZ, R83 ;  /* 0x00000053ff53723e */ /* 0x000fe200000010ff */
[----:B------:R-:W-:Y:S01]  /*5da0*/  FMUL R34, R34, R88 ;  /* 0x0000005822227220 */ /* 0x000fe20000400000 */
[----:B------:R-:W-:Y:S01]  /*5db0*/  F2FP.BF16.F32.PACK_AB R84, RZ, R84 ;  /* 0x00000054ff54723e */ /* 0x000fe200000010ff */
[-C--:B------:R-:W-:Y:S01]  /*5dc0*/  FMUL R35, R35, R88.reuse ;  /* 0x0000005823237220 */ /* 0x080fe20000400000 */
[----:B------:R-:W-:Y:S01]  /*5dd0*/  P2R R5, PR, RZ, 0x20 ;  /* 0x00000020ff057803 */ /* 0x000fe20000000000 */
[-C--:B------:R-:W-:Y:S01]  /*5de0*/  FMUL R36, R36, R88.reuse ;  /* 0x0000005824247220 */ /* 0x080fe20000400000 */
[----:B------:R-:W-:Y:S01]  /*5df0*/  F2FP.BF16.F32.PACK_AB R85, RZ, R85 ;  /* 0x00000055ff55723e */ /* 0x000fe200000010ff */
[----:B------:R-:W-:Y:S01]  /*5e00*/  FMUL R37, R37, R88 ;  /* 0x0000005825257220 */ /* 0x000fe20000400000 */
[----:B------:R-:W-:Y:S01]  /*5e10*/  F2FP.BF16.F32.PACK_AB R86, RZ, R86 ;  /* 0x00000056ff56723e */ /* 0x000fe200000010ff */
[--C-:B0-----:R-:W-:Y:S01]  /*5e20*/  @P0 IMAD.MOV.U32 R10, RZ, RZ, R14.reuse ;  /* 0x000000ffff0a0224 */ /* 0x101fe200078e000e */
[----:B------:R-:W-:Y:S01]  /*5e30*/  F2FP.BF16.F32.PACK_AB R87, RZ, R87 ;  /* 0x00000057ff57723e */ /* 0x000fe200000010ff */
[--C-:B------:R-:W-:Y:S01]  /*5e40*/  @P0 IMAD.MOV.U32 R11, RZ, RZ, R15.reuse ;  /* 0x000000ffff0b0224 */ /* 0x100fe200078e000f */
[----:B------:R-:W-:Y:S01]  /*5e50*/  F2FP.BF16.F32.PACK_AB R24, RZ, R24 ;  /* 0x00000018ff18723e */ /* 0x000fe200000010ff */
[-C--:B------:R-:W-:Y:S01]  /*5e60*/  FMUL R38, R38, R88.reuse ;  /* 0x0000005826267220 */ /* 0x080fe20000400000 */
[----:B------:R-:W-:Y:S01]  /*5e70*/  F2FP.BF16.F32.PACK_AB R25, RZ, R25 ;  /* 0x00000019ff19723e */ /* 0x000fe200000010ff */
[-C--:B------:R-:W-:Y:S01]  /*5e80*/  FMUL R39, R39, R88.reuse ;  /* 0x0000005827277220 */ /* 0x080fe20000400000 */
[----:B------:R0:W-:Y:S01]  /*5e90*/  @P0 STG.E.U16 desc[UR36][R10.64+0x20], R64 ;  /* 0x000020400a000986 */ /* 0x0001e2000c101524 */
        /* <DEDUP_REMOVED lines=10> */
[----:B------:R-:W-:Y:S01]  /*5f40*/  F2FP.BF16.F32.PACK_AB R30, RZ, R30 ;  /* 0x0000001eff1e723e */ /* 0x000fe200000010ff */
[----:B------:R-:W-:Y:S01]  /*5f50*/  FMUL R45, R45, R88 ;  /* 0x000000582d2d7220 */ /* 0x000fe20000400000 */
[----:B------:R-:W-:Y:S01]  /*5f60*/  F2FP.BF16.F32.PACK_AB R31, RZ, R31 ;  /* 0x0000001fff1f723e */ /* 0x000fe200000010ff */
[----:B0-----:R-:W-:Y:S01]  /*5f70*/  @P0 IMAD.MOV.U32 R10, RZ, RZ, R14 ;  /* 0x000000ffff0a0224 */ /* 0x001fe200078e000e */
[----:B------:R-:W-:Y:S01]  /*5f80*/  F2FP.BF16.F32.PACK_AB R32, RZ, R32 ;  /* 0x00000020ff20723e */ /* 0x000fe200000010ff */
[----:B------:R-:W-:Y:S01]  /*5f90*/  @P0 IMAD.MOV.U32 R11, RZ, RZ, R15 ;  /* 0x000000ffff0b0224 */ /* 0x000fe200078e000f */
[----:B------:R-:W-:Y:S01]  /*5fa0*/  F2FP.BF16.F32.PACK_AB R33, RZ, R33 ;  /* 0x00000021ff21723e */ /* 0x000fe200000010ff */
[----:B------:R-:W-:Y:S01]  /*5fb0*/  FMUL R46, R46, R88 ;  /* 0x000000582e2e7220 */ /* 0x000fe20000400000 */
[----:B------:R-:W-:Y:S01]  /*5fc0*/  F2FP.BF16.F32.PACK_AB R34, RZ, R34 ;  /* 0x00000022ff22723e */ /* 0x000fe200000010ff */
[-C--:B------:R-:W-:Y:S01]  /*5fd0*/  FMUL R47, R47, R88.reuse ;  /* 0x000000582f2f7220 */ /* 0x080fe20000400000 */
[----:B------:R0:W-:Y:S01]  /*5fe0*/  @P0 STG.E.U16 desc[UR36][R10.64+0x22], R65 ;  /* 0x000022410a000986 */ /* 0x0001e2000c101524 */
[----:B------:R-:W-:Y:S01]  /*5ff0*/  ISETP.GT.AND P0, PT, R3, 0x8, P3 ;  /* 0x000000080300780c */ /* 0x000fe20001f04270 */
[-C--:B------:R-:W-:Y:S01]  /*6000*/  FMUL R48, R48, R88.reuse ;  /* 0x0000005830307220 */ /* 0x080fe20000400000 */
[----:B------:R-:W-:Y:S01]  /*6010*/  ISETP.GT.AND P3, PT, R4, 0x30, PT ;  /* 0x000000300400780c */ /* 0x000fe20003f64270 */
        /* <DEDUP_REMOVED lines=11> */
[----:B------:R-:W-:Y:S01]  /*60d0*/  ISETP.GT.AND P0, PT, R3, 0x8, P2 ;  /* 0x000000080300780c */ /* 0x000fe20001704270 */
[-C--:B------:R-:W-:Y:S01]  /*60e0*/  FMUL R54, R54, R88.reuse ;  /* 0x0000005836367220 */ /* 0x080fe20000400000 */
[----:B------:R-:W-:Y:S01]  /*60f0*/  ISETP.GT.AND P2, PT, R4, 0x18, PT ;  /* 0x000000180400780c */ /* 0x000fe20003f44270 */
[----:B------:R-:W-:Y:S01]  /*6100*/  FMUL R55, R55, R88 ;  /* 0x0000005837377220 */ /* 0x000fe20000400000 */
[----:B------:R-:W-:-:S02]  /*6110*/  F2FP.BF16.F32.PACK_AB R40, RZ, R40 ;  /* 0x00000028ff28723e */ /* 0x000fc400000010ff */
[----:B------:R-:W-:Y:S02]  /*6120*/  F2FP.BF16.F32.PACK_AB R41, RZ, R41 ;  /* 0x00000029ff29723e */ /* 0x000fe400000010ff */
[----:B------:R-:W-:Y:S02]  /*6130*/  F2FP.BF16.F32.PACK_AB R42, RZ, R42 ;  /* 0x0000002aff2a723e */ /* 0x000fe400000010ff */
[----:B------:R-:W-:Y:S02]  /*6140*/  F2FP.BF16.F32.PACK_AB R43, RZ, R43 ;  /* 0x0000002bff2b723e */ /* 0x000fe400000010ff */
[----:B------:R-:W-:Y:S01]  /*6150*/  F2FP.BF16.F32.PACK_AB R44, RZ, R44 ;  /* 0x0000002cff2c723e */ /* 0x000fe200000010ff */
[----:B------:R-:W-:Y:S01]  /*6160*/  @P0 STG.E.U16 desc[UR36][R8.64+0x22], R67 ;  /* 0x0000224308000986 */ /* 0x000fe2000c101524 */
[----:B------:R-:W-:Y:S02]  /*6170*/  ISETP.GT.AND P0, PT, R3, RZ, P2 ;  /* 0x000000ff0300720c */ /* 0x000fe40001704270 */
[----:B------:R-:W-:-:S02]  /*6180*/  F2FP.BF16.F32.PACK_AB R45, RZ, R45 ;  /* 0x0000002dff2d723e */ /* 0x000fc400000010ff */
[----:B------:R-:W-:Y:S02]  /*6190*/  F2FP.BF16.F32.PACK_AB R46, RZ, R46 ;  /* 0x0000002eff2e723e */ /* 0x000fe400000010ff */
[----:B------:R-:W-:Y:S02]  /*61a0*/  F2FP.BF16.F32.PACK_AB R47, RZ, R47 ;  /* 0x0000002fff2f723e */ /* 0x000fe400000010ff */
[----:B------:R-:W-:Y:S02]  /*61b0*/  F2FP.BF16.F32.PACK_AB R48, RZ, R48 ;  /* 0x00000030ff30723e */ /* 0x000fe400000010ff */
[----:B------:R-:W-:Y:S02]  /*61c0*/  F2FP.BF16.F32.PACK_AB R49, RZ, R49 ;  /* 0x00000031ff31723e */ /* 0x000fe400000010ff */
[----:B------:R-:W-:Y:S01]  /*61d0*/  F2FP.BF16.F32.PACK_AB R50, RZ, R50 ;  /* 0x00000032ff32723e */ /* 0x000fe200000010ff */
[----:B0-----:R-:W-:Y:S01]  /*61e0*/  @P0 IMAD.MOV.U32 R10, RZ, RZ, R14 ;  /* 0x000000ffff0a0224 */ /* 0x001fe200078e000e */
[----:B------:R-:W-:Y:S01]  /*61f0*/  F2FP.BF16.F32.PACK_AB R51, RZ, R51 ;  /* 0x00000033ff33723e */ /* 0x000fe200000010ff */
[----:B------:R-:W-:Y:S01]  /*6200*/  @P0 IMAD.MOV.U32 R11, RZ, RZ, R15 ;  /* 0x000000ffff0b0224 */ /* 0x000fe200078e000f */
[----:B------:R-:W-:-:S02]  /*6210*/  F2FP.BF16.F32.PACK_AB R52, RZ, R52 ;  /* 0x00000034ff34723e */ /* 0x000fc400000010ff */
[----:B------:R-:W-:Y:S02]  /*6220*/  F2FP.BF16.F32.PACK_AB R53, RZ, R53 ;  /* 0x00000035ff35723e */ /* 0x000fe400000010ff */
[----:B------:R0:W-:Y:S01]  /*6230*/  @P0 STG.E.U16 desc[UR36][R10.64+0x30], R68 ;  /* 0x000030440a000986 */ /* 0x0001e2000c101524 */
[----:B------:R-:W-:Y:S02]  /*6240*/  ISETP.GT.AND P0, PT, R3, RZ, P1 ;  /* 0x000000ff0300720c */ /* 0x000fe40000f04270 */
[----:B------:R-:W-:Y:S02]  /*6250*/  F2FP.BF16.F32.PACK_AB R54, RZ, R54 ;  /* 0x00000036ff36723e */ /* 0x000fe400000010ff */
[----:B------:R-:W-:-:S09]  /*6260*/  F2FP.BF16.F32.PACK_AB R55, RZ, R55 ;  /* 0x00000037ff37723e */ /* 0x000fd200000010ff */
[----:B0-----:R-:W-:Y:S02]  /*6270*/  @P0 IMAD.MOV.U32 R10, RZ, RZ, R14 ;  /* 0x000000ffff0a0224 */ /* 0x001fe400078e000e */
[----:B------:R-:W-:-:S05]  /*6280*/  @P0 IMAD.MOV.U32 R11, RZ, RZ, R15 ;  /* 0x000000ffff0b0224 */ /* 0x000fca00078e000f */
[----:B------:R0:W-:Y:S01]  /*6290*/  @P0 STG.E.U16 desc[UR36][R10.64+0x32], R69 ;  /* 0x000032450a000986 */ /* 0x0001e2000c101524 */
[----:B------:R-:W-:Y:S02]  /*62a0*/  ISETP.GT.AND P0, PT, R3, 0x8, P2 ;  /* 0x000000080300780c */ /* 0x000fe40001704270 */
[----:B------:R-:W-:-:S11]  /*62b0*/  ISETP.GT.AND P2, PT, R4, 0x20, PT ;  /* 0x000000200400780c */ /* 0x000fd60003f44270 */
[----:B------:R-:W-:Y:S01]  /*62c0*/  @P0 STG.E.U16 desc[UR36][R8.64+0x30], R70 ;  /* 0x0000304608000986 */ /* 0x000fe2000c101524 */
[----:B------:R-:W-:Y:S02]  /*62d0*/  ISETP.GT.AND P0, PT, R3, 0x8, P1 ;  /* 0x000000080300780c */ /* 0x000fe40000f04270 */
[----:B------:R-:W-:-:S11]  /*62e0*/  ISETP.GT.AND P1, PT, R4, 0x21, PT ;  /* 0x000000210400780c */ /* 0x000fd60003f24270 */
[----:B------:R-:W-:Y:S01]  /*62f0*/  @P0 STG.E.U16 desc[UR36][R8.64+0x32], R71 ;  /* 0x0000324708000986 */ /* 0x000fe2000c101524 */
[----:B------:R-:W-:-:S13]  /*6300*/  ISETP.GT.AND P0, PT, R3, RZ, P2 ;  /* 0x000000ff0300720c */ /* 0x000fda0001704270 */
[----:B0-----:R-:W-:Y:S02]  /*6310*/  @P0 IMAD.MOV.U32 R10, RZ, RZ, R14 ;  /* 0x000000ffff0a0224 */ /* 0x001fe400078e000e */
[----:B------:R-:W-:-:S05]  /*6320*/  @P0 IMAD.MOV.U32 R11, RZ, RZ, R15 ;  /* 0x000000ffff0b0224 */ /* 0x000fca00078e000f */
[----:B------:R0:W-:Y:S01]  /*6330*/  @P0 STG.E.U16 desc[UR36][R10.64+0x40], R72 ;  /* 0x000040480a000986 */ /* 0x0001e2000c101524 */
[----:B------:R-:W-:-:S13]  /*6340*/  ISETP.GT.AND P0, PT, R3, RZ, P1 ;  /* 0x000000ff0300720c */ /* 0x000fda0000f04270 */
[----:B0-----:R-:W-:Y:S02]  /*6350*/  @P0 IMAD.MOV.U32 R10, RZ, RZ, R14 ;  /* 0x000000ffff0a0224 */ /* 0x001fe400078e000e */
[----:B------:R-:W-:-:S05]  /*6360*/  @P0 IMAD.MOV.U32 R11, RZ, RZ, R15 ;  /* 0x000000ffff0b0224 */ /* 0x000fca00078e000f */
[----:B------:R0:W-:Y:S01]  /*6370*/  @P0 STG.E.U16 desc[UR36][R10.64+0x42], R73 ;  /* 0x000042490a000986 */ /* 0x0001e2000c101524 */
[----:B------:R-:W-:Y:S02]  /*6380*/  ISETP.GT.AND P0, PT, R3, 0x8, P2 ;  /* 0x000000080300780c */ /* 0x000fe40001704270 */
[----:B------:R-:W-:-:S11]  /*6390*/  ISETP.GT.AND P2, PT, R4, 0x38, PT ;  /* 0x000000380400780c */ /* 0x000fd60003f44270 */
[----:B------:R-:W-:Y:S01]  /*63a0*/  @P0 STG.E.U16 desc[UR36][R8.64+0x40], R74 ;  /* 0x0000404a08000986 */ /* 0x000fe2000c101524 */
[----:B------:R-:W-:-:S13]  /*63b0*/  ISETP.GT.AND P0, PT, R3, 0x8, P1 ;  /* 0x000000080300780c */ /* 0x000fda0000f04270 */
        /* <DEDUP_REMOVED lines=9> */
[----:B------:R-:W-:-:S13]  /*6450*/  ISETP.GT.AND P0, PT, R3, 0x8, P5 ;  /* 0x000000080300780c */ /* 0x000fda0002f04270 */
[----:B------:R-:W-:Y:S01]  /*6460*/  @P0 STG.E.U16 desc[UR36][R8.64+0x50], R78 ;  /* 0x0000504e08000986 */ /* 0x000fe2000c101524 */
[----:B------:R-:W-:-:S13]  /*6470*/  ISETP.GT.AND P0, PT, R3, 0x8, P4 ;  /* 0x000000080300780c */ /* 0x000fda0002704270 */
[----:B------:R-:W-:Y:S01]  /*6480*/  @P0 STG.E.U16 desc[UR36][R8.64+0x52], R79 ;  /* 0x0000524f08000986 */ /* 0x000fe2000c101524 */
[----:B------:R-:W-:-:S13]  /*6490*/  ISETP.GT.AND P0, PT, R3, RZ, P3 ;  /* 0x000000ff0300720c */ /* 0x000fda0001f04270 */
[----:B0-----:R-:W-:Y:S02]  /*64a0*/  @P0 IMAD.MOV.U32 R10, RZ, RZ, R14 ;  /* 0x000000ffff0a0224 */ /* 0x001fe400078e000e */
[----:B------:R-:W-:-:S05]  /*64b0*/  @P0 IMAD.MOV.U32 R11, RZ, RZ, R15 ;  /* 0x000000ffff0b0224 */ /* 0x000fca00078e000f */
[----:B------:R0:W-:Y:S01]  /*64c0*/  @P0 STG.E.U16 desc[UR36][R10.64+0x60], R80 ;  /* 0x000060500a000986 */ /* 0x0001e2000c101524 */
[----:B------:R-:W-:-:S04]  /*64d0*/  ISETP.GT.AND P0, PT, R4, 0x31, PT ;  /* 0x000000310400780c */ /* 0x000fc80003f04270 */
        /* <DEDUP_REMOVED lines=8> */
[----:B------:R-:W-:-:S05]  /*6560*/  IADD3 R12, P1, R57, R8, RZ ;  /* 0x00000008390c7210 */ /* 0x000fca0007f3e0ff */
[----:B------:R-:W-:Y:S01]  /*6570*/  IMAD.X R13, R23, 0x1, R9, P1 ;  /* 0x00000001170d7824 */ /* 0x000fe200008e0609 */
[----:B------:R-:W-:-:S13]  /*6580*/  ISETP.GT.AND P1, PT, R3, RZ, P2 ;  /* 0x000000ff0300720c */ /* 0x000fda0001724270 */
[----:B------:R-:W-:Y:S01]  /*6590*/  @P1 STG.E.U16 desc[UR36][R14.64+0x70], R84 ;  /* 0x000070540e001986 */ /* 0x000fe2000c101524 */
[----:B------:R-:W-:-:S05]  /*65a0*/  IADD3 R20, P1, R57, R8, RZ ;  /* 0x0000000839147210 */ /* 0x000fca0007f3e0ff */
[----:B------:R-:W-:Y:S01]  /*65b0*/  IMAD.X R21, R23, 0x1, R9, P1 ;  /* 0x0000000117157824 */ /* 0x000fe200008e0609 */
[----:B0-----:R-:W-:-:S05]  /*65c0*/  IADD3 R10, P1, R57, R14, RZ ;  /* 0x0000000e390a7210 */ /* 0x001fca0007f3e0ff */
[----:B------:R-:W-:Y:S01]  /*65d0*/  IMAD.X R11, R23, 0x1, R15, P1 ;  /* 0x00000001170b7824 */ /* 0x000fe200008e060f */
[----:B------:R-:W-:-:S04]  /*65e0*/  ISETP.GT.AND P1, PT, R4, 0x39, PT ;  /* 0x000000390400780c */ /* 0x000fc80003f24270 */
[----:B------:R-:W-:-:S13]  /*65f0*/  ISETP.GT.AND P5, PT, R3, RZ, P1 ;  /* 0x000000ff0300720c */ /* 0x000fda0000fa4270 */
[----:B------:R-:W-:Y:S01]  /*6600*/  @P5 STG.E.U16 desc[UR36][R14.64+0x72], R85 ;  /* 0x000072550e005986 */ /* 0x000fe2000c101524 */
[----:B------:R-:W-:-:S13]  /*6610*/  ISETP.GT.AND P5, PT, R3, 0x8, P2 ;  /* 0x000000080300780c */ /* 0x000fda00017a4270 */
[----:B------:R-:W-:Y:S01]  /*6620*/  @P5 STG.E.U16 desc[UR36][R8.64+0x70], R86 ;  /* 0x0000705608005986 */ /* 0x000fe2000c101524 */
[----:B------:R-:W-:-:S13]  /*6630*/  ISETP.GT.AND P5, PT, R3, 0x8, P1 ;  /* 0x000000080300780c */ /* 0x000fda0000fa4270 */
[----:B------:R0:W-:Y:S01]  /*6640*/  @P5 STG.E.U16 desc[UR36][R8.64+0x72], R87 ;  /* 0x0000725708005986 */ /* 0x0001e2000c101524 */
[C---:B------:R-:W-:Y:S02]  /*6650*/  ISETP.GT.AND P5, PT, R3.reuse, 0x80, P6 ;  /* 0x000000800300780c */ /* 0x040fe400037a4270 */
[----:B------:R-:W-:-:S11]  /*6660*/  ISETP.GT.AND P6, PT, R3, 0x88, P6 ;  /* 0x000000880300780c */ /* 0x000fd600037c4270 */
[----:B------:R-:W-:Y:S01]  /*6670*/  @P5 STG.E.U16 desc[UR36][R10.64], R24 ;  /* 0x000000180a005986 */ /* 0x000fe2000c101524 */
[----:B------:R-:W-:-:S04]  /*6680*/  ISETP.GT.AND P5, PT, R4, 0x1, PT ;  /* 0x000000010400780c */ /* 0x000fc80003fa4270 */
[----:B------:R-:W-:-:S13]  /*6690*/  ISETP.GT.AND P5, PT, R3, 0x80, P5 ;  /* 0x000000800300780c */ /* 0x000fda0002fa4270 */
[----:B0-----:R-:W-:Y:S02]  /*66a0*/  @P5 IMAD.MOV.U32 R8, RZ, RZ, R10 ;  /* 0x000000ffff085224 */ /* 0x001fe400078e000a */
[----:B------:R-:W-:-:S05]  /*66b0*/  @P5 IMAD.MOV.U32 R9, RZ, RZ, R11 ;  /* 0x000000ffff095224 */ /* 0x000fca00078e000b */
[----:B------:R0:W-:Y:S01]  /*66c0*/  @P5 STG.E.U16 desc[UR36][R8.64+0x2], R25 ;  /* 0x0000021908005986 */ /* 0x0001e2000c101524 */
[----:B------:R-:W-:-:S03]  /*66d0*/  ISETP.NE.AND P5, PT, R5, RZ, PT ;  /* 0x000000ff0500720c */ /* 0x000fc60003fa5270 */
[----:B------:R-:W-:Y:S01]  /*66e0*/  @P6 STG.E.U16 desc[UR36][R12.64], R26 ;  /* 0x0000001a0c006986 */ /* 0x000fe2000c101524 */
[----:B------:R-:W-:-:S04]  /*66f0*/  ISETP.GT.AND P6, PT, R4, 0x1, PT ;  /* 0x000000010400780c */ /* 0x000fc80003fc4270 */
[----:B------:R-:W-:-:S13]  /*6700*/  ISETP.GT.AND P6, PT, R3, 0x88, P6 ;  /* 0x000000880300780c */ /* 0x000fda00037c4270 */
[----:B------:R-:W-:Y:S01]  /*6710*/  @P6 STG.E.U16 desc[UR36][R20.64+0x2], R27 ;  /* 0x0000021b14006986 */ /* 0x000fe2000c101524 */
[----:B------:R-:W-:-:S04]  /*6720*/  ISETP.GT.AND P6, PT, R4, 0x8, PT ;  /* 0x000000080400780c */ /* 0x000fc80003fc4270 */
[----:B------:R-:W-:-:S13]  /*6730*/  ISETP.GT.AND P6, PT, R3, 0x80, P6 ;  /* 0x000000800300780c */ /* 0x000fda00037c4270 */
[----:B0-----:R-:W-:Y:S02]  /*6740*/  @P6 IMAD.MOV.U32 R8, RZ, RZ, R10 ;  /* 0x000000ffff086224 */ /* 0x001fe400078e000a */
[----:B------:R-:W-:-:S05]  /*6750*/  @P6 IMAD.MOV.U32 R9, RZ, RZ, R11 ;  /* 0x000000ffff096224 */ /* 0x000fca00078e000b */
[----:B------:R0:W-:Y:S01]  /*6760*/  @P6 STG.E.U16 desc[UR36][R8.64+0x10], R28 ;  /* 0x0000101c08006986 */ /* 0x0001e2000c101524 */
[----:B------:R-:W-:-:S04]  /*6770*/  ISETP.GT.AND P6, PT, R4, 0x9, PT ;  /* 0x000000090400780c */ /* 0x000fc80003fc4270 */
[----:B------:R-:W-:-:S13]  /*6780*/  ISETP.GT.AND P6, PT, R3, 0x80, P6 ;  /* 0x000000800300780c */ /* 0x000fda00037c4270 */
[----:B0-----:R-:W-:Y:S02]  /*6790*/  @P6 IMAD.MOV.U32 R8, RZ, RZ, R10 ;  /* 0x000000ffff086224 */ /* 0x001fe400078e000a */
[----:B------:R-:W-:-:S05]  /*67a0*/  @P6 IMAD.MOV.U32 R9, RZ, RZ, R11 ;  /* 0x000000ffff096224 */ /* 0x000fca00078e000b */
[----:B------:R0:W-:Y:S01]  /*67b0*/  @P6 STG.E.U16 desc[UR36][R8.64+0x12], R29 ;  /* 0x0000121d08006986 */ /* 0x0001e2000c101524 */
[----:B------:R-:W-:-:S04]  /*67c0*/  ISETP.GT.AND P6, PT, R4, 0x8, PT ;  /* 0x000000080400780c */ /* 0x000fc80003fc4270 */
[----:B------:R-:W-:-:S13]  /*67d0*/  ISETP.GT.AND P6, PT, R3, 0x88, P6 ;  /* 0x000000880300780c */ /* 0x000fda00037c4270 */
        /* <DEDUP_REMOVED lines=22> */
[----:B0-----:R-:W-:Y:S01]  /*6940*/  @P6 IMAD.MOV.U32 R8, RZ, RZ, R10 ;  /* 0x000000ffff086224 */ /* 0x001fe200078e000a */
[----:B------:R-:W-:-:S05]  /*6950*/  @P6 MOV R9, R11 ;  /* 0x0000000b00096202 */ /* 0x000fca0000000f00 */
        /* <DEDUP_REMOVED lines=21> */
[----:B------:R-:W-:Y:S01]  /*6ab0*/  @P6 STG.E.U16 desc[UR36][R8.64+0x42], R41 ;  /* 0x0000422908006986 */ /* 0x000fe2000c101524 */
[----:B------:R-:W-:-:S04]  /*6ac0*/  ISETP.GT.AND P6, PT, R4, 0x20, PT ;  /* 0x000000200400780c */ /* 0x000fc80003fc4270 */
[----:B------:R-:W-:-:S13]  /*6ad0*/  ISETP.GT.AND P6, PT, R3, 0x88, P6 ;  /* 0x000000880300780c */ /* 0x000fda00037c4270 */
[----:B------:R-:W-:Y:S01]  /*6ae0*/  @P6 STG.E.U16 desc[UR36][R6.64+0x40], R42 ;  /* 0x0000402a06006986 */ /* 0x000fe2000c101524 */
[----:B------:R-:W-:-:S04]  /*6af0*/  ISETP.GT.AND P6, PT, R4, 0x21, PT ;  /* 0x000000210400780c */ /* 0x000fc80003fc4270 */
[----:B------:R-:W-:-:S13]  /*6b00*/  ISETP.GT.AND P6, PT, R3, 0x88, P6 ;  /* 0x000000880300780c */ /* 0x000fda00037c4270 */
[----:B------:R-:W-:Y:S02]  /*6b10*/  @P6 IMAD.MOV.U32 R4, RZ, RZ, R6 ;  /* 0x000000ffff046224 */ /* 0x000fe400078e0006 */
[----:B------:R-:W-:-:S05]  /*6b20*/  @P6 IMAD.MOV.U32 R5, RZ, RZ, R7 ;  /* 0x000000ffff056224 */ /* 0x000fca00078e0007 */
[----:B------:R0:W-:Y:S01]  /*6b30*/  @P6 STG.E.U16 desc[UR36][R4.64+0x42], R43 ;  /* 0x0000422b04006986 */ /* 0x0001e2000c101524 */
[C---:B------:R-:W-:Y:S02]  /*6b40*/  ISETP.GT.AND P6, PT, R3.reuse, 0x80, P5 ;  /* 0x000000800300780c */ /* 0x040fe40002fc4270 */
[----:B------:R-:W-:-:S11]  /*6b50*/  ISETP.GT.AND P5, PT, R3, 0x88, P5 ;  /* 0x000000880300780c */ /* 0x000fd60002fa4270 */
[----:B0-----:R-:W-:Y:S02]  /*6b60*/  @P6 IMAD.MOV.U32 R4, RZ, RZ, R10 ;  /* 0x000000ffff046224 */ /* 0x001fe400078e000a */
[----:B------:R-:W-:-:S05]  /*6b70*/  @P6 IMAD.MOV.U32 R5, RZ, RZ, R11 ;  /* 0x000000ffff056224 */ /* 0x000fca00078e000b */
[----:B------:R0:W-:Y:S01]  /*6b80*/  @P6 STG.E.U16 desc[UR36][R4.64+0x50], R44 ;  /* 0x0000502c04006986 */ /* 0x0001e2000c101524 */
[C---:B------:R-:W-:Y:S02]  /*6b90*/  ISETP.GT.AND P6, PT, R3.reuse, 0x80, P4 ;  /* 0x000000800300780c */ /* 0x040fe400027c4270 */
[----:B------:R-:W-:-:S11]  /*6ba0*/  ISETP.GT.AND P4, PT, R3, 0x88, P4 ;  /* 0x000000880300780c */ /* 0x000fd60002784270 */
[----:B0-----:R-:W-:Y:S02]  /*6bb0*/  @P6 IMAD.MOV.U32 R4, RZ, RZ, R10 ;  /* 0x000000ffff046224 */ /* 0x001fe400078e000a */
[----:B------:R-:W-:-:S05]  /*6bc0*/  @P6 IMAD.MOV.U32 R5, RZ, RZ, R11 ;  /* 0x000000ffff056224 */ /* 0x000fca00078e000b */
[----:B------:R0:W-:Y:S02]  /*6bd0*/  @P6 STG.E.U16 desc[UR36][R4.64+0x52], R45 ;  /* 0x0000522d04006986 */ /* 0x0001e4000c101524 */
[----:B0-----:R-:W-:Y:S02]  /*6be0*/  @P5 IMAD.MOV.U32 R4, RZ, RZ, R6 ;  /* 0x000000ffff045224 */ /* 0x001fe400078e0006 */
[----:B------:R-:W-:-:S05]  /*6bf0*/  @P5 IMAD.MOV.U32 R5, RZ, RZ, R7 ;  /* 0x000000ffff055224 */ /* 0x000fca00078e0007 */
[----:B------:R0:W-:Y:S01]  /*6c00*/  @P5 STG.E.U16 desc[UR36][R4.64+0x50], R46 ;  /* 0x0000502e04005986 */ /* 0x0001e2000c101524 */
[C---:B------:R-:W-:Y:S02]  /*6c10*/  ISETP.GT.AND P5, PT, R3.reuse, 0x80, P3 ;  /* 0x000000800300780c */ /* 0x040fe40001fa4270 */
[----:B------:R-:W-:Y:S01]  /*6c20*/  ISETP.GT.AND P3, PT, R3, 0x88, P3 ;  /* 0x000000880300780c */ /* 0x000fe20001f64270 */
        /* <DEDUP_REMOVED lines=17> */
[----:B------:R0:W-:Y:S02]  /*6d40*/  @P3 STG.E.U16 desc[UR36][R4.64+0x60], R50 ;  /* 0x0000603204003986 */ /* 0x0001e4000c101524 */
[----:B0-----:R-:W-:Y:S02]  /*6d50*/  @P0 IMAD.MOV.U32 R4, RZ, RZ, R6 ;  /* 0x000000ffff040224 */ /* 0x001fe400078e0006 */
[----:B------:R-:W-:-:S05]  /*6d60*/  @P0 IMAD.MOV.U32 R5, RZ, RZ, R7 ;  /* 0x000000ffff050224 */ /* 0x000fca00078e0007 */
[----:B------:R0:W-:Y:S02]  /*6d70*/  @P0 STG.E.U16 desc[UR36][R4.64+0x62], R51 ;  /* 0x0000623304000986 */ /* 0x0001e4000c101524 */
[----:B0-----:R-:W-:Y:S02]  /*6d80*/  @P5 IMAD.MOV.U32 R4, RZ, RZ, R10 ;  /* 0x000000ffff045224 */ /* 0x001fe400078e000a */
[----:B------:R-:W-:-:S05]  /*6d90*/  @P5 IMAD.MOV.U32 R5, RZ, RZ, R11 ;  /* 0x000000ffff055224 */ /* 0x000fca00078e000b */
[----:B------:R0:W-:Y:S04]  /*6da0*/  @P5 STG.E.U16 desc[UR36][R4.64+0x70], R52 ;  /* 0x0000703404005986 */ /* 0x0001e8000c101524 */
[----:B------:R1:W-:Y:S01]  /*6db0*/  @P4 STG.E.U16 desc[UR36][R10.64+0x72], R53 ;  /* 0x000072350a004986 */ /* 0x0003e2000c101524 */
[----:B0-----:R-:W-:Y:S02]  /*6dc0*/  @P2 IMAD.MOV.U32 R4, RZ, RZ, R6 ;  /* 0x000000ffff042224 */ /* 0x001fe400078e0006 */
[----:B------:R-:W-:-:S05]  /*6dd0*/  @P2 IMAD.MOV.U32 R5, RZ, RZ, R7 ;  /* 0x000000ffff052224 */ /* 0x000fca00078e0007 */
[----:B------:R1:W-:Y:S04]  /*6de0*/  @P2 STG.E.U16 desc[UR36][R4.64+0x70], R54 ;  /* 0x0000703604002986 */ /* 0x0003e8000c101524 */
[----:B------:R1:W-:Y:S02]  /*6df0*/  @P1 STG.E.U16 desc[UR36][R6.64+0x72], R55 ;  /* 0x0000723706001986 */ /* 0x0003e4000c101524 */
.L_x_152:
[----:B------:R-:W-:Y:S05]  /*6e00*/  BSYNC B0 ;  /* 0x0000000000007941 */ /* 0x000fea0003800000 */
.L_x_28:
[----:B------:R-:W-:Y:S01]  /*6e10*/  ULDC UR4, c[0x0][0xc] ;  /* 0x0000030000047ab9 */ /* 0x000fe20000000800 */
[----:B------:R-:W-:Y:S01]  /*6e20*/  ULDC UR5, c[0x0][0x10] ;  /* 0x0000040000057ab9 */ /* 0x000fe20000000800 */
[----:B------:R-:W2:Y:S01]  /*6e30*/  LDC R3, c[0x0][0x14] ;  /* 0x00000500ff037b82 */ /* 0x000ea20000000800 */
[----:B------:R-:W-:Y:S01]  /*6e40*/  UIMAD.WIDE.U32 UR4, UR4, UR5, URZ ;  /* 0x00000005040472a5 */ /* 0x000fe2000f8e003f */
[----:B------:R-:W-:Y:S02]  /*6e50*/  IMAD.MOV.U32 R90, RZ, RZ, -0x1 ;  /* 0xffffffffff5a7424 */ /* 0x000fe400078e00ff */
[----:B------:R-:W-:-:S03]  /*6e60*/  IMAD.MOV.U32 R23, RZ, RZ, -0x1 ;  /* 0xffffffffff177424 */ /* 0x000fc600078e00ff */
[----:B--2---:R-:W-:-:S04]  /*6e70*/  IMAD.WIDE.U32 R16, R3, UR4, R16 ;  /* 0x0000000403107c25 */ /* 0x004fc8000f8e0010 */
[----:B------:R-:W-:Y:S01]  /*6e80*/  IMAD R3, R3, UR5, RZ ;  /* 0x0000000503037c24 */ /* 0x000fe2000f8e02ff */
[----:B------:R-:W-:Y:S02]  /*6e90*/  ULDC.64 UR4, c[0x0][0x650] ;  /* 0x0001940000047ab9 */ /* 0x000fe40000000a00 */
[----:B------:R-:W-:Y:S01]  /*6ea0*/  ISETP.GE.U32.AND P0, PT, R16, UR4, PT ;  /* 0x0000000410007c0c */ /* 0x000fe2000bf06070 */
[--C-:B------:R-:W-:Y:S01]  /*6eb0*/  IMAD.IADD R17, R17, 0x1, R3.reuse ;  /* 0x0000000111117824 */ /* 0x100fe200078e0203 */
[----:B------:R-:W-:-:S04]  /*6ec0*/  PRMT R3, RZ, 0x7610, R3 ;  /* 0x00007610ff037816 */ /* 0x000fc80000000003 */
[----:B------:R-:W-:-:S13]  /*6ed0*/  ISETP.GE.U32.AND.EX P0, PT, R17, UR5, PT, P0 ;  /* 0x0000000511007c0c */ /* 0x000fda000bf06100 */
[----:B------:R-:W-:Y:S05]  /*6ee0*/  @P0 BRA `(.L_x_153) ;  /* 0x0000000400640947 */ /* 0x000fea0003800000 */
[----:B0-----:R-:W0:Y:S01]  /*6ef0*/  S2R R12, SR_CTAID.X ;  /* 0x00000000000c7919 */ /* 0x001e220000002500 */
[----:B-1--4-:R-:W1:Y:S01]  /*6f00*/  LDC.64 R10, c[0x0][0x628] ;  /* 0x00018a00ff0a7b82 */ /* 0x012e620000000a00 */
[----:B------:R-:W-:Y:S01]  /*6f10*/  ULDC UR4, c[0x0][0x150] ;  /* 0x0000540000047ab9 */ /* 0x000fe20000000800 */
[----:B------:R-:W-:Y:S01]  /*6f20*/  IMAD.MOV.U32 R8, RZ, RZ, R16 ;  /* 0x000000ffff087224 */ /* 0x000fe200078e0010 */
[----:B------:R-:W2:Y:S01]  /*6f30*/  S2R R24, SR_CTAID.Y ;  /* 0x0000000000187919 */ /* 0x000ea20000002600 */
[----:B------:R-:W-:-:S04]  /*6f40*/  IMAD.MOV.U32 R9, RZ, RZ, R17 ;  /* 0x000000ffff097224 */ /* 0x000fc800078e0011 */
[----:B------:R-:W4:Y:S08]  /*6f50*/  LDC R21, c[0x0][0x144] ;  /* 0x00005100ff157b82 */ /* 0x000f300000000800 */
[----:B------:R-:W2:Y:S08]  /*6f60*/  LDC R0, c[0x0][0x630] ;  /* 0x00018c00ff007b82 */ /* 0x000eb00000000800 */
[----:B------:R-:W2:Y:S01]  /*6f70*/  LDC.64 R14, c[0x0][0x620] ;  /* 0x00018800ff0e7b82 */ /* 0x000ea20000000a00 */
[----:B-1----:R-:W-:-:S04]  /*6f80*/  ISETP.NE.U32.AND P0, PT, R10, RZ, PT ;  /* 0x000000ff0a00720c */ /* 0x002fc80003f05070 */
[----:B------:R-:W-:Y:S02]  /*6f90*/  ISETP.NE.AND.EX P0, PT, R11, RZ, PT, P0 ;  /* 0x000000ff0b00720c */ /* 0x000fe40003f05300 */
[----:B0-----:R-:W-:-:S05]  /*6fa0*/  I2FP.F32.U32 R3, R12 ;  /* 0x0000000c00037245 */ /* 0x001fca0000201000 */
[----:B------:R-:W-:-:S04]  /*6fb0*/  FMUL R3, R3, UR4 ;  /* 0x0000000403037c20 */ /* 0x000fc80008400000 */
[----:B------:R0:W1:Y:S02]  /*6fc0*/  F2I.U32.TRUNC.NTZ R20, R3 ;  /* 0x0000000300147305 */ /* 0x000064000020f000 */
[----:B----4-:R-:W-:Y:S05]  /*6fd0*/  @!P0 BRA `(.L_x_154) ;  /* 0x0000000000288947 */ /* 0x010fea0003800000 */
[----:B0-----:R-:W0:Y:S02]  /*6fe0*/  LDC R3, c[0x0][0x634] ;  /* 0x00018d00ff037b82 */ /* 0x001e240000000800 */
        /* <DEDUP_REMOVED lines=9> */
.L_x_154:
[----:B------:R-:W4:Y:S01]  /*7080*/  LDC.64 R28, c[0x0][0x640] ;  /* 0x00019000ff1c7b82 */ /* 0x000f220000000a00 */
[-CC-:B--2---:R-:W-:Y:S01]  /*7090*/  SHF.R.U64 R23, R8, R0.reuse, R9.reuse ;  /* 0x0000000008177219 */ /* 0x184fe20000001209 */
[----:B-1----:R-:W-:Y:S01]  /*70a0*/  IMAD.MOV R20, RZ, RZ, -R20 ;  /* 0x000000ffff147224 */ /* 0x002fe200078e0a14 */
[----:B------:R-:W-:Y:S01]  /*70b0*/  SHF.R.U32.HI R0, RZ, R0, R9 ;  /* 0x00000000ff007219 */ /* 0x000fe20000011609 */
[----:B------:R-:W-:Y:S01]  /*70c0*/  ULDC UR4, c[0x0][0x154] ;  /* 0x0000550000047ab9 */ /* 0x000fe20000000800 */
[----:B0-----:R-:W-:Y:S01]  /*70d0*/  IADD3 R3, P0, RZ, -R23, RZ ;  /* 0x80000017ff037210 */ /* 0x001fe20007f1e0ff */
[----:B------:R-:W-:Y:S02]  /*70e0*/  IMAD R21, R21, R20, R12 ;  /* 0x0000001415157224 */ /* 0x000fe400078e020c */
[----:B------:R-:W0:Y:S01]  /*70f0*/  LDC R6, c[0x0][0x618] ;  /* 0x00018600ff067b82 */ /* 0x000e220000000800 */
[----:B------:R-:W-:Y:S02]  /*7100*/  IMAD.MOV.U32 R7, RZ, RZ, 0x1 ;  /* 0x00000001ff077424 */ /* 0x000fe400078e00ff */
[----:B------:R-:W-:-:S04]  /*7110*/  IMAD.X R5, RZ, RZ, ~R0, P0 ;  /* 0x000000ffff057224 */ /* 0x000fc800000e0e00 */
[-C--:B------:R-:W-:Y:S01]  /*7120*/  IMAD R0, R5, R14.reuse, RZ ;  /* 0x0000000e05007224 */ /* 0x080fe200078e02ff */
[----:B------:R-:W1:Y:S01]  /*7130*/  LDC R8, c[0x0][0x608] ;  /* 0x00018200ff087b82 */ /* 0x000e620000000800 */
[----:B------:R-:W-:-:S04]  /*7140*/  IMAD.WIDE.U32 R4, R3, R14, R16 ;  /* 0x0000000e03047225 */ /* 0x000fc800078e0010 */
[----:B------:R-:W-:Y:S01]  /*7150*/  IMAD R3, R3, R15, R0 ;  /* 0x0000000f03037224 */ /* 0x000fe200078e0200 */
[----:B------:R-:W-:Y:S02]  /*7160*/  I2FP.F32.U32 R0, R24 ;  /* 0x0000001800007245 */ /* 0x000fe40000201000 */
[----:B------:R-:W2:Y:S01]  /*7170*/  LDC R26, c[0x0][0x658] ;  /* 0x00019600ff1a7b82 */ /* 0x000ea20000000800 */
[----:B------:R-:W-:Y:S01]  /*7180*/  IMAD.IADD R3, R5, 0x1, R3 ;  /* 0x0000000105037824 */ /* 0x000fe200078e0203 */
[----:B----4-:R-:W-:Y:S01]  /*7190*/  ISETP.NE.U32.AND P0, PT, R28, RZ, PT ;  /* 0x000000ff1c00720c */ /* 0x010fe20003f05070 */
[----:B------:R-:W-:Y:S01]  /*71a0*/  FMUL R0, R0, UR4 ;  /* 0x0000000400007c20 */ /* 0x000fe20008400000 */
[----:B------:R-:W-:Y:S02]  /*71b0*/  IMAD.MOV.U32 R5, RZ, RZ, -0x1 ;  /* 0xffffffffff057424 */ /* 0x000fe400078e00ff */
[----:B------:R-:W-:Y:S01]  /*71c0*/  ISETP.NE.AND.EX P0, PT, R29, RZ, PT, P0 ;  /* 0x000000ff1d00720c */ /* 0x000fe20003f05300 */
[----:B------:R4:W2:Y:S01]  /*71d0*/  F2I.U32.TRUNC.NTZ R13, R0 ;  /* 0x00000000000d7305 */ /* 0x0008a2000020f000 */
[----:B------:R-:W3:Y:S01]  /*71e0*/  LDC R15, c[0x0][0x148] ;  /* 0x00005200ff0f7b82 */ /* 0x000ee20000000800 */
[----:B0-----:R-:W-:-:S02]  /*71f0*/  SHF.R.U64 R12, R4, R6, R3 ;  /* 0x00000006040c7219 */ /* 0x001fc40000001203 */
[----:B------:R-:W-:-:S05]  /*7200*/  SHF.R.U32.HI R3, RZ, R6, R3 ;  /* 0x00000006ff037219 */ /* 0x000fca0000011603 */
[----:B------:R-:W0:Y:S01]  /*7210*/  LDC R20, c[0x0][0x600] ;  /* 0x00018000ff147b82 */ /* 0x000e220000000800 */
[-CC-:B-1----:R-:W-:Y:S02]  /*7220*/  SHF.R.U64 R10, R12, R8.reuse, R3.reuse ;  /* 0x000000080c0a7219 */ /* 0x182fe40000001203 */
[----:B------:R-:W-:-:S05]  /*7230*/  SHF.R.U32.HI R3, RZ, R8, R3 ;  /* 0x00000008ff037219 */ /* 0x000fca0000011603 */
[----:B------:R-:W1:Y:S01]  /*7240*/  LDC R27, c[0x0][0x648] ;  /* 0x00019200ff1b7b82 */ /* 0x000e620000000800 */
[-C--:B--2---:R-:W-:Y:S02]  /*7250*/  SHF.L.U32 R4, R5, R26.reuse, RZ ;  /* 0x0000001a05047219 */ /* 0x084fe400000006ff */
[-CC-:B------:R-:W-:Y:S02]  /*7260*/  SHF.R.U64 R14, R10, R26.reuse, R3.reuse ;  /* 0x0000001a0a0e7219 */ /* 0x180fe40000001203 */
[----:B------:R-:W-:Y:S02]  /*7270*/  SHF.R.U32.HI R5, RZ, R26, R3 ;  /* 0x0000001aff057219 */ /* 0x000fe40000011603 */
[----:B------:R-:W-:Y:S01]  /*7280*/  LOP3.LUT R25, RZ, R4, RZ, 0x33, !PT ;  /* 0x00000004ff197212 */ /* 0x000fe200078e33ff */
[----:B------:R-:W2:Y:S01]  /*7290*/  LDC R30, c[0x0][0x638] ;  /* 0x00018e00ff1e7b82 */ /* 0x000ea20000000800 */
[----:B------:R-:W-:Y:S02]  /*72a0*/  SHF.L.U32 R26, R7, R26, RZ ;  /* 0x0000001a071a7219 */ /* 0x000fe400000006ff */
[----:B------:R-:W-:-:S05]  /*72b0*/  MOV R4, R14 ;  /* 0x0000000e00047202 */ /* 0x000fca0000000f00 */
[----:B------:R-:W0:Y:S01]  /*72c0*/  LDC R31, c[0x0][0x610] ;  /* 0x00018400ff1f7b82 */ /* 0x000e220000000800 */
[----:B----4-:R-:W-:Y:S05]  /*72d0*/  @!P0 BRA `(.L_x_155) ;  /* 0x0000000000288947 */ /* 0x010fea0003800000 */
[----:B------:R-:W4:Y:S02]  /*72e0*/  LDC R3, c[0x0][0x64c] ;  /* 0x00019300ff037b82 */ /* 0x000f240000000800 */
[----:B----4-:R-:W-:-:S05]  /*72f0*/  IADD3 R3, P0, R14, R3, RZ ;  /* 0x000000030e037210 */ /* 0x010fca0007f1e0ff */
        /* <DEDUP_REMOVED lines=8> */
.L_x_155:
[----:B------:R-:W-:Y:S01]  /*7380*/  ISETP.NE.AND P0, PT, R2, 0x1, PT ;  /* 0x000000010200780c */ /* 0x000fe20003f05270 */
[----:B0-----:R-:W-:Y:S01]  /*7390*/  VIADD R7, R20, 0xffffffff ;  /* 0xffffffff14077836 */ /* 0x001fe20000000000 */
[----:B-1----:R-:W-:Y:S01]  /*73a0*/  SHF.R.U64 R0, R4, R27, R5 ;  /* 0x0000001b04007219 */ /* 0x002fe20000001205 */
[----:B------:R-:W-:Y:S01]  /*73b0*/  IMAD.MOV R13, RZ, RZ, -R13 ;  /* 0x000000ffff0d7224 */ /* 0x000fe200078e0a0d */
[----:B------:R-:W-:Y:S01]  /*73c0*/  LOP3.LUT R5, R10, R25, RZ, 0xc0, !PT ;  /* 0x000000190a057212 */ /* 0x000fe200078ec0ff */
[----:B------:R-:W-:Y:S01]  /*73d0*/  IMAD.MOV.U32 R4, RZ, RZ, 0x1 ;  /* 0x00000001ff047424 */ /* 0x000fe200078e00ff */
[----:B------:R-:W-:Y:S01]  /*73e0*/  LOP3.LUT R12, R12, R7, RZ, 0xc0, !PT ;  /* 0x000000070c0c7212 */ /* 0x000fe200078ec0ff */
[----:B------:R-:W-:Y:S02]  /*73f0*/  IMAD.MOV R3, RZ, RZ, -R0 ;  /* 0x000000ffff037224 */ /* 0x000fe400078e0a00 */
[----:B------:R-:W-:Y:S02]  /*7400*/  IMAD R0, R26, R0, R5 ;  /* 0x000000001a007224 */ /* 0x000fe400078e0205 */
[----:B--2---:R-:W-:-:S02]  /*7410*/  IMAD R3, R3, R30, R14 ;  /* 0x0000001e03037224 */ /* 0x004fc400078e020e */
[----:B---3--:R-:W-:Y:S02]  /*7420*/  @P0 IMAD R21, R15, R13, R24 ;  /* 0x0000000d0f150224 */ /* 0x008fe400078e0218 */
[----:B------:R-:W-:Y:S01]  /*7430*/  IMAD R5, R3, R20, R12 ;  /* 0x0000001403057224 */ /* 0x000fe200078e020c */
[----:B------:R-:W-:Y:S01]  /*7440*/  PRMT R3, R4, 0x7610, R3 ;  /* 0x0000761004037816 */ /* 0x000fe20000000003 */
[----:B------:R-:W-:-:S05]  /*7450*/  IMAD R0, R0, R31, R21 ;  /* 0x0000001f00007224 */ /* 0x000fca00078e0215 */
[----:B------:R-:W-:Y:S02]  /*7460*/  SEL R90, R5, R0, !P0 ;  /* 0x00000000055a7207 */ /* 0x000fe40004000000 */
[----:B------:R-:W-:-:S07]  /*7470*/  SEL R0, R0, R5, !P0 ;  /* 0x0000000500007207 */ /* 0x000fce0004000000 */
.L_x_153:
[----:B------:R-:W-:Y:S01]  /*7480*/  LOP3.LUT P0, RZ, R3, 0xff, RZ, 0xc0, !PT ;  /* 0x000000ff03ff7812 */ /* 0x000fe2000780c0ff */
[----:B------:R-:W-:-:S12]  /*7490*/  IMAD.MOV.U32 R94, RZ, RZ, R0 ;  /* 0x000000ffff5e7224 */ /* 0x000fd800078e0000 */
[----:B------:R-:W-:Y:S05]  /*74a0*/  @P0 BRA `(.L_x_156) ;  /* 0xffffff9800ac0947 */ /* 0x000fea000383ffff */
[----:B------:R-:W-:Y:S05]  /*74b0*/  EXIT ;  /* 0x000000000000794d */ /* 0x000fea0003800000 */
.L_x_3:
[----:B0-----:R-:W-:Y:S01]  /*74c0*/  ULDC.64 UR4, c[0x0][0x650] ;  /* 0x0001940000047ab9 */ /* 0x001fe20000000a00 */
        /* <DEDUP_REMOVED lines=25> */
.L_x_158:
[--C-:B------:R-:W-:Y:S01]  /*7660*/  SHF.R.U64 R12, R10, R14, R11.reuse ;  /* 0x0000000e0a0c7219 */ /* 0x100fe2000000120b */
[----:B------:R-:W0:Y:S01]  /*7670*/  LDC R22, c[0x0][0x618] ;  /* 0x00018600ff167b82 */ /* 0x000e220000000800 */
[----:B------:R-:W-:Y:S01]  /*7680*/  I2FP.F32.U32 R6, R4 ;  /* 0x0000000400067245 */ /* 0x000fe20000201000 */
[----:B------:R-:W-:Y:S01]  /*7690*/  ULDC UR4, c[0x0][0x150] ;  /* 0x0000540000047ab9 */ /* 0x000fe20000000800 */
[----:B------:R-:W-:Y:S02]  /*76a0*/  SHF.R.U32.HI R5, RZ, R14, R11 ;  /* 0x0000000eff057219 */ /* 0x000fe4000001160b */
[----:B------:R-:W-:Y:S01]  /*76b0*/  IADD3 R9, P0, RZ, -R12, RZ ;  /* 0x8000000cff097210 */ /* 0x000fe20007f1e0ff */
[----:B------:R-:W-:Y:S01]  /*76c0*/  FMUL R11, R6, UR4 ;  /* 0x00000004060b7c20 */ /* 0x000fe20008400000 */
[----:B------:R-:W-:Y:S01]  /*76d0*/  ULDC UR4, c[0x0][0x154] ;  /* 0x0000550000047ab9 */ /* 0x000fe20000000800 */
[----:B------:R-:W1:Y:S02]  /*76e0*/  LDC.64 R24, c[0x0][0x640] ;  /* 0x00019000ff187b82 */ /* 0x000e640000000a00 */
[----:B------:R-:W-:-:S02]  /*76f0*/  IMAD.X R5, RZ, RZ, ~R5, P0 ;  /* 0x000000ffff057224 */ /* 0x000fc400000e0e05 */
[----:B------:R-:W2:Y:S01]  /*7700*/  F2I.U32.TRUNC.NTZ R11, R11 ;  /* 0x0000000b000b7305 */ /* 0x000ea2000020f000 */
[----:B------:R-:W-:-:S03]  /*7710*/  IMAD.WIDE.U32 R6, R9, R20, R16 ;  /* 0x0000001409067225 */ /* 0x000fc600078e0010 */
[----:B------:R-:W3:Y:S01]  /*7720*/  LDC R13, c[0x0][0x144] ;  /* 0x00005100ff0d7b82 */ /* 0x000ee20000000800 */
[----:B------:R-:W-:-:S04]  /*7730*/  IMAD R8, R5, R20, RZ ;  /* 0x0000001405087224 */ /* 0x000fc800078e02ff */
[----:B------:R-:W-:Y:S02]  /*7740*/  IMAD R5, R9, R21, R8 ;  /* 0x0000001509057224 */ /* 0x000fe400078e0208 */
[----:B------:R-:W-:Y:S01]  /*7750*/  IMAD.MOV.U32 R8, RZ, RZ, -0x1 ;  /* 0xffffffffff087424 */ /* 0x000fe200078e00ff */
[----:B------:R-:W4:Y:S01]  /*7760*/  LDC R14, c[0x0][0x608] ;  /* 0x00018200ff0e7b82 */ /* 0x000f220000000800 */
[----:B------:R-:W-:Y:S01]  /*7770*/  IMAD.IADD R5, R7, 0x1, R5 ;  /* 0x0000000107057824 */ /* 0x000fe200078e0205 */
[----:B------:R-:W-:-:S04]  /*7780*/  I2FP.F32.U32 R7, R3 ;  /* 0x0000000300077245 */ /* 0x000fc80000201000 */
[-C--:B0-----:R-:W-:Y:S01]  /*7790*/  SHF.R.U64 R10, R6, R22.reuse, R5 ;  /* 0x00000016060a7219 */ /* 0x081fe20000001205 */
[----:B--2---:R-:W-:Y:S01]  /*77a0*/  IMAD.MOV R6, RZ, RZ, -R11 ;  /* 0x000000ffff067224 */ /* 0x004fe200078e0a0b */
[----:B------:R-:W0:Y:S01]  /*77b0*/  LDC R9, c[0x0][0x658] ;  /* 0x00019600ff097b82 */ /* 0x000e220000000800 */
[----:B-1----:R-:W-:Y:S01]  /*77c0*/  ISETP.NE.U32.AND P0, PT, R24, RZ, PT ;  /* 0x000000ff1800720c */ /* 0x002fe20003f05070 */
[----:B------:R-:W-:Y:S01]  /*77d0*/  FMUL R7, R7, UR4 ;  /* 0x0000000407077c20 */ /* 0x000fe20008400000 */
[----:B------:R-:W-:Y:S02]  /*77e0*/  SHF.R.U32.HI R5, RZ, R22, R5 ;  /* 0x00000016ff057219 */ /* 0x000fe40000011605 */
[----:B------:R-:W-:-:S03]  /*77f0*/  ISETP.NE.AND.EX P0, PT, R25, RZ, PT, P0 ;  /* 0x000000ff1900720c */ /* 0x000fc60003f05300 */
[----:B------:R-:W1:Y:S01]  /*7800*/  LDC R20, c[0x0][0x148] ;  /* 0x00005200ff147b82 */ /* 0x000e620000000800 */
[----:B---3--:R-:W-:Y:S02]  /*7810*/  IMAD R23, R13, R6, R4 ;  /* 0x000000060d177224 */ /* 0x008fe400078e0204 */
[----:B------:R-:W-:-:S05]  /*7820*/  IMAD.MOV.U32 R6, RZ, RZ, 0x1 ;  /* 0x00000001ff067424 */ /* 0x000fca00078e00ff */
[----:B------:R-:W2:Y:S01]  /*7830*/  LDC R21, c[0x0][0x600] ;  /* 0x00018000ff157b82 */ /* 0x000ea20000000800 */
[-CC-:B----4-:R-:W-:Y:S02]  /*7840*/  SHF.R.U64 R13, R10, R14.reuse, R5.reuse ;  /* 0x0000000e0a0d7219 */ /* 0x190fe40000001205 */
[----:B------:R-:W-:Y:S02]  /*7850*/  SHF.R.U32.HI R4, RZ, R14, R5 ;  /* 0x0000000eff047219 */ /* 0x000fe40000011605 */
[----:B------:R3:W4:Y:S03]  /*7860*/  F2I.U32.TRUNC.NTZ R14, R7 ;  /* 0x00000007000e7305 */ /* 0x000726000020f000 */
[----:B------:R-:W1:Y:S01]  /*7870*/  LDC R26, c[0x0][0x648] ;  /* 0x00019200ff1a7b82 */ /* 0x000e620000000800 */
[-C--:B0-----:R-:W-:Y:S02]  /*7880*/  SHF.R.U64 R15, R13, R9.reuse, R4 ;  /* 0x000000090d0f7219 */ /* 0x081fe40000001204 */
[----:B------:R-:W-:-:S02]  /*7890*/  SHF.L.U32 R8, R8, R9, RZ ;  /* 0x0000000908087219 */ /* 0x000fc400000006ff */
[-C--:B------:R-:W-:Y:S01]  /*78a0*/  SHF.R.U32.HI R5, RZ, R9.reuse, R4 ;  /* 0x00000009ff057219 */ /* 0x080fe20000011604 */
[----:B------:R-:W-:Y:S01]  /*78b0*/  IMAD.MOV.U32 R4, RZ, RZ, R15 ;  /* 0x000000ffff047224 */ /* 0x000fe200078e000f */
[----:B------:R-:W-:Y:S01]  /*78c0*/  SHF.L.U32 R22, R6, R9, RZ ;  /* 0x0000000906167219 */ /* 0x000fe200000006ff */
[----:B------:R-:W0:Y:S01]  /*78d0*/  LDC R27, c[0x0][0x638] ;  /* 0x00018e00ff1b7b82 */ /* 0x000e220000000800 */
[----:B------:R-:W-:-:S07]  /*78e0*/  LOP3.LUT R28, RZ, R8, RZ, 0x33, !PT ;  /* 0x00000008ff1c7212 */ /* 0x000fce00078e33ff */
        /* <DEDUP_REMOVED lines=12> */
.L_x_159:
[----:B------:R-:W-:Y:S01]  /*79b0*/  ISETP.NE.AND P0, PT, R2, 0x1, PT ;  /* 0x000000010200780c */ /* 0x000fe20003f05270 */
[----:B--2---:R-:W-:Y:S01]  /*79c0*/  VIADD R7, R21, 0xffffffff ;  /* 0xffffffff15077836 */ /* 0x004fe20000000000 */
[----:B-1----:R-:W-:Y:S01]  /*79d0*/  SHF.R.U64 R5, R4, R26, R5 ;  /* 0x0000001a04057219 */ /* 0x002fe20000001205 */
[----:B------:R-:W-:Y:S01]  /*79e0*/  IMAD.MOV R14, RZ, RZ, -R14 ;  /* 0x000000ffff0e7224 */ /* 0x000fe200078e0a0e */
[----:B------:R-:W-:Y:S01]  /*79f0*/  LOP3.LUT R4, R13, R28, RZ, 0xc0, !PT ;  /* 0x0000001c0d047212 */ /* 0x000fe200078ec0ff */
[----:B------:R-:W-:Y:S01]  /*7a00*/  IMAD.MOV.U32 R8, RZ, RZ, R12 ;  /* 0x000000ffff087224 */ /* 0x000fe200078e000c */
[----:B------:R-:W-:Y:S01]  /*7a10*/  LOP3.LUT R10, R10, R7, RZ, 0xc0, !PT ;  /* 0x000000070a0a7212 */ /* 0x000fe200078ec0ff */
[----:B------:R-:W-:Y:S02]  /*7a20*/  IMAD.MOV R6, RZ, RZ, -R5 ;  /* 0x000000ffff067224 */ /* 0x000fe400078e0a05 */
[----:B------:R-:W-:-:S04]  /*7a30*/  IMAD R4, R22, R5, R4 ;  /* 0x0000000516047224 */ /* 0x000fc800078e0204 */
[----:B------:R-:W-:Y:S02]  /*7a40*/  @P0 IMAD R23, R20, R14, R3 ;  /* 0x0000000e14170224 */ /* 0x000fe400078e0203 */
[----:B0-----:R-:W-:Y:S02]  /*7a50*/  IMAD R3, R6, R27, R15 ;  /* 0x0000001b06037224 */ /* 0x001fe400078e020f */
[----:B------:R-:W-:Y:S02]  /*7a60*/  IMAD R7, R4, R29, R23 ;  /* 0x0000001d04077224 */ /* 0x000fe400078e0217 */
[----:B------:R-:W-:Y:S02]  /*7a70*/  IMAD R4, R3, R21, R10 ;  /* 0x0000001503047224 */ /* 0x000fe400078e020a */
[----:B------:R-:W-:-:S03]  /*7a80*/  IMAD.MOV.U32 R6, RZ, RZ, 0x1 ;  /* 0x00000001ff067424 */ /* 0x000fc600078e00ff */
[----:B------:R-:W-:Y:S02]  /*7a90*/  SEL R9, R4, R7, !P0 ;  /* 0x0000000704097207 */ /* 0x000fe40004000000 */
[----:B------:R-:W-:-:S07]  /*7aa0*/  SEL R7, R7, R4, !P0 ;  /* 0x0000000407077207 */ /* 0x000fce0004000000 */
.L_x_157:
[----:B------:R-:W-:-:S08]  /*7ab0*/  NOP ;  /* 0x0000000000007918 */ /* 0x000fd00000000000 */
[----:B------:R-:W0:-:S00]  /*7ac0*/  USETMAXREG.DEALLOC.CTAPOOL 0x28 ;  /* 0x00000028000079c8 */ /* 0x000e0000080e0500 */
[----:B0-----:R-:W-:-:S13]  /*7ad0*/  ISETP.NE.AND P0, PT, R0, RZ, PT ;  /* 0x000000ff0000720c */ /* 0x001fda0003f05270 */
[----:B------:R-:W-:Y:S05]  /*7ae0*/  @P0 EXIT ;  /* 0x000000000000094d */ /* 0x000fea0003800000 */
[----:B------:R-:W-:Y:S01]  /*7af0*/  LOP3.LUT P0, RZ, R6, 0xff, RZ, 0xc0, !PT ;  /* 0x000000ff06ff7812 */ /* 0x000fe2000780c0ff */
[----:B------:R-:W-:Y:S02]  /*7b00*/  IMAD.MOV.U32 R0, RZ, RZ, 0x1 ;  /* 0x00000001ff007424 */ /* 0x000fe400078e00ff */
[----:B------:R-:W-:-:S10]  /*7b10*/  IMAD.MOV.U32 R12, RZ, RZ, RZ ;  /* 0x000000ffff0c7224 */ /* 0x000fd400078e00ff */
[----:B------:R-:W-:Y:S05]  /*7b20*/  @!P0 BRA `(.L_x_160) ;  /* 0x0000000c00308947 */ /* 0x000fea0003800000 */
[----:B------:R-:W0:Y:S01]  /*7b30*/  LDC R0, c[0x0][0x28c] ;  /* 0x0000a300ff007b82 */ /* 0x000e220000000800 */
[----:B------:R-:W-:Y:S01]  /*7b40*/  ULDC UR5, c[0x0][0x658] ;  /* 0x0001960000057ab9 */ /* 0x000fe20000000800 */
[----:B------:R-:W-:Y:S01]  /*7b50*/  UMOV UR7, 0xffffffff ;  /* 0xffffffff00077882 */ /* 0x000fe20000000000 */
[----:B------:R-:W-:Y:S01]  /*7b60*/  ULDC UR6, c[0x0][0xc] ;  /* 0x0000030000067ab9 */ /* 0x000fe20000000800 */
[----:B------:R-:W-:Y:S01]  /*7b70*/  USHF.L.U32 UR8, UR7, UR5, URZ ;  /* 0x0000000507087299 */ /* 0x000fe2000800063f */
[C---:B------:R-:W-:Y:S01]  /*7b80*/  LOP3.LUT P2, RZ, R18.reuse, 0x7f, RZ, 0xc0, !PT ;  /* 0x0000007f12ff7812 */ /* 0x040fe2000784c0ff */
[----:B------:R-:W-:Y:S01]  /*7b90*/  UMOV UR9, 0x1 ;  /* 0x0000000100097882 */ /* 0x000fe20000000000 */
[----:B------:R-:W-:Y:S01]  /*7ba0*/  ULDC UR7, c[0x0][0x10] ;  /* 0x0000040000077ab9 */ /* 0x000fe20000000800 */
[----:B------:R-:W-:Y:S01]  /*7bb0*/  LOP3.LUT P0, RZ, R18, 0x1f, RZ, 0xc0, !PT ;  /* 0x0000001f12ff7812 */ /* 0x000fe2000780c0ff */
[----:B------:R-:W-:Y:S01]  /*7bc0*/  UIMAD.WIDE.U32 UR6, UR6, UR7, URZ ;  /* 0x00000007060672a5 */ /* 0x000fe2000f8e003f */
[----:B------:R-:W-:Y:S01]  /*7bd0*/  BSSY B0, `(.L_x_160) ;  /* 0x00000c1000007945 */ /* 0x000fe20003800000 */
[----:B------:R-:W-:Y:S01]  /*7be0*/  USHF.L.U32 UR22, UR9, UR5, URZ ;  /* 0x0000000509167299 */ /* 0x000fe2000800063f */
[----:B------:R-:W-:Y:S01]  /*7bf0*/  IMAD.MOV.U32 R13, RZ, RZ, 0x1 ;  /* 0x00000001ff0d7424 */ /* 0x000fe200078e00ff */
[----:B------:R-:W-:Y:S01]  /*7c00*/  LOP3.LUT R11, R19, 0x2, RZ, 0xfc, !PT ;  /* 0x00000002130b7812 */ /* 0x000fe200078efcff */
[----:B------:R-:W-:Y:S01]  /*7c10*/  ULDC UR5, c[0x0][0x14] ;  /* 0x0000050000057ab9 */ /* 0x000fe20000000800 */
[----:B------:R-:W-:Y:S01]  /*7c20*/  PLOP3.LUT P0, PT, P0, P2, PT, 0x8a, 0x0 ;  /* 0x000000000000781c */ /* 0x000fe20000705172 */
[----:B------:R-:W-:Y:S01]  /*7c30*/  UIMAD.WIDE.U32 UR24, UR6, UR5, URZ ;  /* 0x00000005061872a5 */ /* 0x000fe2000f8e003f */
[----:B------:R-:W-:Y:S01]  /*7c40*/  IMAD.MOV.U32 R12, RZ, RZ, RZ ;  /* 0x000000ffff0c7224 */ /* 0x000fe200078e00ff */
[----:B------:R-:W-:Y:S01]  /*7c50*/  UIMAD UR13, UR7, UR5, URZ ;  /* 0x00000005070d72a4 */ /* 0x000fe2000f8e023f */
[----:B------:R-:W-:Y:S01]  /*7c60*/  ULDC UR4, c[0x0][0x600] ;  /* 0x0001800000047ab9 */ /* 0x000fe20000000800 */
[----:B------:R-:W-:-:S02]  /*7c70*/  ULOP3.LUT UR21, URZ, UR8, URZ, 0x33, !UPT ;  /* 0x000000083f157292 */ /* 0x000fc4000f8e333f */
[----:B------:R-:W-:Y:S01]  /*7c80*/  UIADD3 UR4, UR4, -0x1, URZ ;  /* 0xffffffff04047890 */ /* 0x000fe2000fffe03f */
[----:B0-----:R-:W-:Y:S01]  /*7c90*/  VIADD R0, R0, 0x3f ;  /* 0x0000003f00007836 */ /* 0x001fe20000000000 */
[----:B------:R-:W-:Y:S01]  /*7ca0*/  UIADD3 UR13, UR25, UR13, URZ ;  /* 0x0000000d190d7290 */ /* 0x000fe2000fffe03f */
[----:B------:R-:W-:-:S03]  /*7cb0*/  ULDC.64 UR26, c[0x0][0x198] ;  /* 0x00006600001a7ab9 */ /* 0x000fc60000000a00 */
[----:B------:R-:W-:-:S04]  /*7cc0*/  SHF.R.S32.HI R3, RZ, 0x1f, R0 ;  /* 0x0000001fff037819 */ /* 0x000fc80000011400 */
[----:B------:R-:W-:Y:S01]  /*7cd0*/  LEA.HI R3, R3, R0, RZ, 0x6 ;  /* 0x0000000003037211 */ /* 0x000fe200078f30ff */
[----:B------:R-:W-:-:S03]  /*7ce0*/  IMAD.MOV.U32 R0, RZ, RZ, 0x1 ;  /* 0x00000001ff007424 */ /* 0x000fc600078e00ff */
[----:B------:R-:W-:-:S05]  /*7cf0*/  SHF.R.S32.HI R3, RZ, 0x6, R3 ;  /* 0x00000006ff037819 */ /* 0x000fca0000011403 */
[----:B------:R-:W-:-:S07]  /*7d00*/  VIADD R10, R3, 0x1 ;  /* 0x00000001030a7836 */ /* 0x000fce0000000000 */
.L_x_172:
[----:B------:R-:W-:-:S03]  /*7d10*/  UMOV UR5, 0xffffffff ;  /* 0xffffffff00057882 */ /* 0x000fc60000000000 */
[----:B------:R-:W-:Y:S05]  /*7d20*/  BRA.DIV UR5, `(.L_x_161) ;  /* 0x0000000e05c07947 */ /* 0x000fea000b800000 */
[----:B------:R-:W-:-:S13]  /*7d30*/  ELECT P6, URZ, PT ;  /* 0x00000000003f782f */ /* 0x000fda00038c0000 */
.L_x_184:
[----:B------:R-:W0:Y:S01]  /*7d40*/  LDC R4, c[0x0][0x28c] ;  /* 0x0000a300ff047b82 */ /* 0x000e220000000800 */
[----:B------:R-:W-:Y:S01]  /*7d50*/  BSSY B1, `(.L_x_162) ;  /* 0x0000037000017945 */ /* 0x000fe20003800000 */
[----:B0-----:R-:W-:-:S13]  /*7d60*/  ISETP.LT.OR P6, PT, R4, 0x1, !P6 ;  /* 0x000000010400780c */ /* 0x001fda00077c1670 */
[----:B------:R-:W-:Y:S05]  /*7d70*/  @P6 BRA `(.L_x_163) ;  /* 0x0000000000d06947 */ /* 0x000fea0003800000 */
[----:B------:R-:W-:Y:S01]  /*7d80*/  IMAD.SHL.U32 R15, R9, 0x40, RZ ;  /* 0x00000040090f7824 */ /* 0x000fe200078e00ff */
[----:B------:R-:W-:Y:S01]  /*7d90*/  MOV R5, R0 ;  /* 0x0000000000057202 */ /* 0x000fe20000000f00 */
[----:B------:R-:W-:Y:S02]  /*7da0*/  IMAD.SHL.U32 R18, R7, 0x100, RZ ;  /* 0x0000010007127824 */ /* 0x000fe400078e00ff */
[----:B------:R-:W-:Y:S02]  /*7db0*/  IMAD.MOV.U32 R20, RZ, RZ, RZ ;  /* 0x000000ffff147224 */ /* 0x000fe400078e00ff */
[----:B------:R-:W-:Y:S02]  /*7dc0*/  IMAD.MOV.U32 R4, RZ, RZ, R10 ;  /* 0x000000ffff047224 */ /* 0x000fe400078e000a */
[----:B------:R-:W-:-:S07]  /*7dd0*/  IMAD.MOV.U32 R6, RZ, RZ, R12 ;  /* 0x000000ffff067224 */ /* 0x000fce00078e000c */
.L_x_167:
[----:B------:R-:W0:Y:S01]  /*7de0*/  S2R R14, SR_CgaCtaId ;  /* 0x00000000000e7919 */ /* 0x000e220000008800 */
[----:B------:R-:W-:Y:S01]  /*7df0*/  MOV R7, 0x400 ;  /* 0x0000040000077802 */ /* 0x000fe20000000f00 */
[----:B------:R-:W1:Y:S03]  /*7e00*/  @!P2 LDC R9, c[0x0][0x500] ;  /* 0x00014000ff09ab82 */ /* 0x000e660000000800 */
[----:B0-----:R-:W-:Y:S02]  /*7e10*/  LEA R21, R14, R7, 0x18 ;  /* 0x000000070e157211 */ /* 0x001fe400078ec0ff */
[----:B------:R-:W-:-:S03]  /*7e20*/  SHF.L.U32 R7, R5, 0x1f, RZ ;  /* 0x0000001f05077819 */ /* 0x000fc600000006ff */
[----:B------:R-:W-:-:S04]  /*7e30*/  IMAD R14, R6, 0x8, R21 ;  /* 0x00000008060e7824 */ /* 0x000fc800078e0215 */
[----:B------:R-:W0:Y:S02]  /*7e40*/  SYNCS.PHASECHK.TRANS64.TRYWAIT P1, [R14+URZ+0x28], R7 ;  /* 0x000028070e0075a7 */ /* 0x000e24000802017f */
[----:B01----:R-:W-:Y:S05]  /*7e50*/  @!P1 BRA `(.L_x_164) ;  /* 0x0000000c00949947 */ /* 0x003fea0003800000 */
.L_x_185:
[----:B0-----:R-:W-:Y:S01]  /*7e60*/  PRMT R7, R11, 0x9910, RZ ;  /* 0x000099100b077816 */ /* 0x001fe200000000ff */
[----:B------:R0:W-:Y:S03]  /*7e70*/  @!P2 SYNCS.ARRIVE.TRANS64 RZ, [R14+URZ], R9 ;  /* 0x000000090effa9a7 */ /* 0x0001e6000800003f */
[----:B------:R-:W-:-:S13]  /*7e80*/  ISETP.NE.AND P1, PT, R7, 0x2, PT ;  /* 0x000000020700780c */ /* 0x000fda0003f25270 */
[----:B0-----:R-:W-:Y:S05]  /*7e90*/  @P1 BRA `(.L_x_165) ;  /* 0x0000000000041947 */ /* 0x001fea0003800000 */
[----:B------:R-:W-:Y:S01]  /*7ea0*/  BPT.TRAP 0x1 ;  /* 0x000000040000795c */ /* 0x000fe20000300000 */
.L_x_165:
[----:B------:R-:W-:Y:S05]  /*7eb0*/  @P0 BRA `(.L_x_166) ;  /* 0x0000000000040947 */ /* 0x000fea0003800000 */
[----:B------:R-:W-:Y:S01]  /*7ec0*/  BPT.TRAP 0x1 ;  /* 0x000000040000795c */ /* 0x000fe20000300000 */
.L_x_166:
[--C-:B------:R-:W-:Y:S01]  /*7ed0*/  IMAD R7, R6, 0x8000, R21.reuse ;  /* 0x0000800006077824 */ /* 0x100fe200078e0215 */
[----:B------:R-:W-:Y:S01]  /*7ee0*/  R2UR UR19, R20 ;  /* 0x00000000141372ca */ /* 0x000fe200000e0000 */
[----:B------:R-:W-:Y:S01]  /*7ef0*/  IMAD R21, R6, 0x2000, R21 ;  /* 0x0000200006157824 */ /* 0x000fe200078e0215 */
[----:B------:R-:W-:Y:S01]  /*7f00*/  R2UR UR9, R14 ;  /* 0x000000000e0972ca */ /* 0x000fe200000e0000 */
[----:B------:R-:W-:Y:S01]  /*7f10*/  VIADD R4, R4, 0xffffffff ;  /* 0xffffffff04047836 */ /* 0x000fe20000000000 */
[----:B------:R-:W-:Y:S01]  /*7f20*/  R2UR UR5, R7 ;  /* 0x00000000070572ca */ /* 0x000fe200000e0000 */
[----:B------:R-:W-:Y:S01]  /*7f30*/  UIADD3 UR6, UP0, UR26, 0xf0, URZ ;  /* 0x000000f01a067890 */ /* 0x000fe2000ff1e03f */
[----:B------:R-:W-:Y:S01]  /*7f40*/  R2UR UR16, R21 ;  /* 0x00000000151072ca */ /* 0x000fe200000e0000 */
[----:B------:R-:W-:Y:S01]  /*7f50*/  UIADD3 UR28, UP1, UR26, 0x1f0, URZ ;  /* 0x000001f01a1c7890 */ /* 0x000fe2000ff3e03f */
[----:B------:R-:W-:Y:S01]  /*7f60*/  R2UR UR12, R8 ;  /* 0x00000000080c72ca */ /* 0x000fe200000e0000 */
[----:B------:R-:W-:Y:S01]  /*7f70*/  UIADD3.X UR7, URZ, UR27, URZ, UP0, !UPT ;  /* 0x0000001b3f077290 */ /* 0x000fe200087fe43f */
[----:B------:R-:W-:Y:S01]  /*7f80*/  R2UR UR11, R18 ;  /* 0x00000000120b72ca */ /* 0x000fe200000e0000 */
[----:B------:R-:W-:Y:S01]  /*7f90*/  VIADD R6, R6, 0x1 ;  /* 0x0000000106067836 */ /* 0x000fe20000000000 */
[----:B------:R-:W-:Y:S01]  /*7fa0*/  R2UR UR18, R15 ;  /* 0x000000000f1272ca */ /* 0x000fe200000e0000 */
[----:B------:R-:W-:Y:S01]  /*7fb0*/  UIADD3.X UR29, URZ, UR27, URZ, UP1, !UPT ;  /* 0x0000001b3f1d7290 */ /* 0x000fe20008ffe43f */
[----:B------:R-:W-:Y:S01]  /*7fc0*/  ISETP.GT.AND P3, PT, R4, 0x1, PT ;  /* 0x000000010400780c */ /* 0x000fe20003f64270 */
[----:B------:R-:W-:Y:S01]  /*7fd0*/  UMOV UR14, 0x0 ;  /* 0x00000000000e7882 */ /* 0x000fe20000000000 */
[----:B------:R-:W-:Y:S01]  /*7fe0*/  ISETP.NE.AND P1, PT, R6, 0x5, PT ;  /* 0x000000050600780c */ /* 0x000fe20003f25270 */
[----:B------:R-:W-:Y:S01]  /*7ff0*/  UIADD3 UR8, UR5, 0x100, URZ ;  /* 0x0000010005087890 */ /* 0x000fe2000fffe03f */
[----:B------:R-:W-:Y:S01]  /*8000*/  VIADD R20, R20, 0x40 ;  /* 0x0000004014147836 */ /* 0x000fe20000000000 */
[----:B------:R-:W-:Y:S01]  /*8010*/  UIADD3 UR16, UR16, 0x28100, URZ ;  /* 0x0002810010107890 */ /* 0x000fe2000fffe03f */
[----:B------:R-:W-:Y:S01]  /*8020*/  SEL R14, RZ, 0x1, P1 ;  /* 0x00000001ff0e7807 */ /* 0x000fe20000800000 */
[----:B------:R-:W-:Y:S01]  /*8030*/  UMOV UR15, 0x10000000 ;  /* 0x10000000000f7882 */ /* 0x000fe20000000000 */
[----:B------:R-:W-:Y:S01]  /*8040*/  UMOV UR10, UR19 ;  /* 0x00000013000a7c82 */ /* 0x000fe20008000000 */
[----:B------:R-:W-:Y:S01]  /*8050*/  UMOV UR17, UR9 ;  /* 0x0000000900117c82 */ /* 0x000fe20008000000 */
[----:B------:R-:W-:Y:S01]  /*8060*/  UMOV UR20, UR12 ;  /* 0x0000000c00147c82 */ /* 0x000fe20008000000 */
[----:B------:R-:W-:Y:S01]  /*8070*/  LOP3.LUT R5, R5, R14, RZ, 0x3c, !PT ;  /* 0x0000000e05057212 */ /* 0x000fe200078e3cff */
[----:B------:R0:W-:Y:S01]  /*8080*/  UTMALDG.3D [UR8], [UR6], desc[UR14] ;  /* 0x00000e08060075b4 */ /* 0x0001e20008011000 */
[----:B------:R-:W-:Y:S01]  /*8090*/  SEL R6, R6, RZ, P1 ;  /* 0x000000ff06067207 */ /* 0x000fe20000800000 */
[----:B------:R0:W-:Y:S02]  /*80a0*/  UTMALDG.3D [UR16], [UR28], desc[UR14] ;  /* 0x00000e101c0075b4 */ /* 0x0001e40008011000 */
[----:B0-----:R-:W-:Y:S05]  /*80b0*/  @P3 BRA `(.L_x_167) ;  /* 0xfffffffc00483947 */ /* 0x001fea000383ffff */
.L_x_163:
[----:B------:R-:W-:Y:S05]  /*80c0*/  BSYNC B1 ;  /* 0x0000000000017941 */ /* 0x000fea0003800000 */
.L_x_162:
[----:B------:R-:W-:Y:S01]  /*80d0*/  LOP3.LUT P3, RZ, R13, 0xff, RZ, 0xc0, !PT ;  /* 0x000000ff0dff7812 */ /* 0x000fe2000786c0ff */
[----:B------:R-:W-:Y:S01]  /*80e0*/  IMAD.IADD R12, R3, 0x1, R12 ;  /* 0x00000001030c7824 */ /* 0x000fe200078e020c */
[----:B------:R-:W-:Y:S01]  /*80f0*/  IADD3 R16, P4, R16, UR24, RZ ;  /* 0x0000001810107c10 */ /* 0x000fe2000ff9e0ff */
[----:B------:R-:W-:Y:S01]  /*8100*/  ULDC.64 UR6, c[0x0][0x650] ;  /* 0x0001940000067ab9 */ /* 0x000fe20000000a00 */
[----:B------:R-:W-:Y:S01]  /*8110*/  BSSY B1, `(.L_x_168) ;  /* 0x000006a000017945 */ /* 0x000fe20003800000 */
[----:B------:R-:W-:Y:S01]  /*8120*/  IMAD.MOV.U32 R9, RZ, RZ, -0x1 ;  /* 0xffffffffff097424 */ /* 0x000fe200078e00ff */
[----:B------:R-:W-:Y:S01]  /*8130*/  ISETP.GT.U32.AND P1, PT, R12, 0x4, PT ;  /* 0x000000040c00780c */ /* 0x000fe20003f24070 */
[----:B------:R-:W-:Y:S01]  /*8140*/  IMAD.MOV.U32 R8, RZ, RZ, -0x1 ;  /* 0xffffffffff087424 */ /* 0x000fe200078e00ff */
[----:B------:R-:W-:Y:S02]  /*8150*/  IADD3.X R17, R17, UR13, RZ, P4, !PT ;  /* 0x0000000d11117c10 */ /* 0x000fe4000a7fe4ff */
[----:B------:R-:W-:-:S02]  /*8160*/  ISETP.LT.U32.AND P1, PT, R3, 0x5, P1 ;  /* 0x000000050300780c */ /* 0x000fc40000f21070 */
[----:B------:R-:W-:Y:S01]  /*8170*/  PRMT R13, RZ, 0x7610, R13 ;  /* 0x00007610ff0d7816 */ /* 0x000fe2000000000d */
[----:B------:R-:W0:Y:S01]  /*8180*/  @P3 S2R R5, SR_CgaCtaId ;  /* 0x0000000000053919 */ /* 0x000e220000008800 */
[----:B------:R-:W-:-:S04]  /*8190*/  @P3 MOV R4, 0x400 ;  /* 0x0000040000043802 */ /* 0x000fc80000000f00 */
[----:B0-----:R-:W-:Y:S01]  /*81a0*/  @P3 LEA R6, R5, R4, 0x18 ;  /* 0x0000000405063211 */ /* 0x001fe200078ec0ff */
[----:B------:R-:W-:-:S03]  /*81b0*/  IMAD.WIDE.U32 R4, R12, -0x33333333, RZ ;  /* 0xcccccccd0c047825 */ /* 0x000fc600078e00ff */
[----:B------:R0:W-:Y:S01]  /*81c0*/  @P3 SYNCS.ARRIVE.TRANS64.A1T0 RZ, [R6+URZ+0x68], RZ ;  /* 0x000068ff06ff39a7 */ /* 0x0001e2000810003f */
[----:B------:R-:W-:Y:S02]  /*81d0*/  ISETP.GE.U32.AND P3, PT, R3, 0x5, PT ;  /* 0x000000050300780c */ /* 0x000fe40003f66070 */
[----:B------:R-:W-:Y:S02]  /*81e0*/  SHF.R.U32.HI R7, RZ, 0x2, R5 ;  /* 0x00000002ff077819 */ /* 0x000fe40000011605 */
[----:B------:R-:W-:Y:S02]  /*81f0*/  SEL R5, RZ, 0x1, !P1 ;  /* 0x00000001ff057807 */ /* 0x000fe40004800000 */
[----:B------:R-:W-:Y:S01]  /*8200*/  ISETP.GE.U32.AND P1, PT, R16, UR6, PT ;  /* 0x0000000610007c0c */ /* 0x000fe2000bf26070 */
[----:B------:R-:W-:Y:S01]  /*8210*/  IMAD R12, R7, -0x5, R12 ;  /* 0xfffffffb070c7824 */ /* 0x000fe200078e020c */
[----:B------:R-:W-:Y:S02]  /*8220*/  LOP3.LUT R0, R0, R5, RZ, 0x3c, !PT ;  /* 0x0000000500007212 */ /* 0x000fe400078e3cff */
[----:B------:R-:W-:-:S02]  /*8230*/  ISETP.GE.U32.AND.EX P1, PT, R17, UR7, PT, P1 ;  /* 0x0000000711007c0c */ /* 0x000fc4000bf26110 */
[----:B------:R-:W-:Y:S02]  /*8240*/  PRMT R4, RZ, 0x7610, R4 ;  /* 0x00007610ff047816 */ /* 0x000fe40000000004 */
[----:B------:R-:W-:Y:S01]  /*8250*/  @P3 LOP3.LUT R0, R0, 0x1, R7, 0x78, !PT ;  /* 0x0000000100003812 */ /* 0x000fe200078e7807 */
[----:B------:R-:W-:-:S08]  /*8260*/  IMAD.MOV.U32 R7, RZ, RZ, -0x1 ;  /* 0xffffffffff077424 */ /* 0x000fd000078e00ff */
[----:B0-----:R-:W-:Y:S05]  /*8270*/  @P1 BRA `(.L_x_169) ;  /* 0x00000004004c1947 */ /* 0x001fea0003800000 */
[----:B------:R-:W-:Y:S01]  /*8280*/  ULDC.64 UR6, c[0x0][0x628] ;  /* 0x00018a0000067ab9 */ /* 0x000fe20000000a00 */
[----:B------:R-:W0:Y:S01]  /*8290*/  S2R R15, SR_CTAID.X ;  /* 0x00000000000f7919 */ /* 0x000e220000002500 */
[----:B------:R-:W-:Y:S01]  /*82a0*/  ISETP.NE.U32.AND P1, PT, RZ, UR6, PT ;  /* 0x00000006ff007c0c */ /* 0x000fe2000bf25070 */
[----:B------:R-:W-:Y:S01]  /*82b0*/  ULDC UR8, c[0x0][0x630] ;  /* 0x00018c0000087ab9 */ /* 0x000fe20000000800 */
[----:B------:R-:W-:Y:S01]  /*82c0*/  IMAD.MOV.U32 R4, RZ, RZ, R16 ;  /* 0x000000ffff047224 */ /* 0x000fe200078e0010 */
[----:B------:R-:W1:Y:S01]  /*82d0*/  S2R R14, SR_CTAID.Y ;  /* 0x00000000000e7919 */ /* 0x000e620000002600 */
[----:B------:R-:W-:Y:S01]  /*82e0*/  ISETP.NE.AND.EX P1, PT, RZ, UR7, PT, P1 ;  /* 0x00000007ff007c0c */ /* 0x000fe2000bf25310 */
[----:B------:R-:W-:-:S12]  /*82f0*/  IMAD.MOV.U32 R5, RZ, RZ, R17 ;  /* 0x000000ffff057224 */ /* 0x000fd800078e0011 */
[----:B------:R-:W-:Y:S05]  /*8300*/  @!P1 BRA `(.L_x_170) ;  /* 0x0000000000289947 */ /* 0x000fea0003800000 */
[----:B------:R-:W-:Y:S02]  /*8310*/  ULDC UR5, c[0x0][0x634] ;  /* 0x00018d0000057ab9 */ /* 0x000fe40000000800 */
[----:B------:R-:W-:-:S05]  /*8320*/  IADD3 R9, P1, R16, UR5, RZ ;  /* 0x0000000510097c10 */ /* 0x000fca000ff3e0ff */
[----:B------:R-:W-:-:S04]  /*8330*/  IMAD.X R21, RZ, RZ, R17, P1 ;  /* 0x000000ffff157224 */ /* 0x000fc800008e0611 */
[----:B------:R-:W-:-:S04]  /*8340*/  IMAD.WIDE.U32 R6, R21, UR6, RZ ;  /* 0x0000000615067c25 */ /* 0x000fc8000f8e00ff */
[----:B------:R-:W-:-:S04]  /*8350*/  IMAD.WIDE.U32 R6, P1, R9, UR7, R6 ;  /* 0x0000000709067c25 */ /* 0x000fc8000f820006 */
[----:B------:R-:W-:-:S04]  /*8360*/  IMAD.WIDE.U32 R8, R9, UR6, RZ ;  /* 0x0000000609087c25 */ /* 0x000fc8000f8e00ff */
[----:B------:R-:W-:Y:S01]  /*8370*/  IMAD.X R5, RZ, RZ, RZ, P1 ;  /* 0x000000ffff057224 */ /* 0x000fe200008e06ff */
[----:B------:R-:W-:Y:S01]  /*8380*/  IADD3 RZ, P1, R9, R6, RZ ;  /* 0x0000000609ff7210 */ /* 0x000fe20007f3e0ff */
[----:B------:R-:W-:-:S04]  /*8390*/  IMAD.MOV.U32 R4, RZ, RZ, R7 ;  /* 0x000000ffff047224 */ /* 0x000fc800078e0007 */
[----:B------:R-:W-:-:S08]  /*83a0*/  IMAD.WIDE.U32.X R4, R21, UR7, R4, P1 ;  /* 0x0000000715047c25 */ /* 0x000fd000088e0404 */
.L_x_170:
[--C-:B------:R-:W-:Y:S01]  /*83b0*/  SHF.R.U64 R8, R4, UR8, R5.reuse ;  /* 0x0000000804087c19 */ /* 0x100fe20008001205 */
[----:B------:R-:W-:Y:S01]  /*83c0*/  ULDC.64 UR6, c[0x0][0x620] ;  /* 0x0001880000067ab9 */ /* 0x000fe20000000a00 */
[----:B------:R-:W-:Y:S01]  /*83d0*/  SHF.R.U32.HI R4, RZ, UR8, R5 ;  /* 0x00000008ff047c19 */ /* 0x000fe20008011605 */
[----:B------:R-:W-:Y:S01]  /*83e0*/  ULDC UR5, c[0x0][0x150] ;  /* 0x0000540000057ab9 */ /* 0x000fe20000000800 */
[----:B------:R-:W-:Y:S01]  /*83f0*/  IADD3 R7, P1, RZ, -R8, RZ ;  /* 0x80000008ff077210 */ /* 0x000fe20007f3e0ff */
[----:B------:R-:W2:Y:S01]  /*8400*/  LDC R24, c[0x0][0x144] ;  /* 0x00005100ff187b82 */ /* 0x000ea20000000800 */
[----:B0-----:R-:W-:Y:S01]  /*8410*/  I2FP.F32.U32 R9, R15 ;  /* 0x0000000f00097245 */ /* 0x001fe20000201000 */
[----:B------:R-:W-:Y:S02]  /*8420*/  ULDC.64 UR8, c[0x0][0x640] ;  /* 0x0001900000087ab9 */ /* 0x000fe40000000a00 */
[----:B------:R-:W-:Y:S01]  /*8430*/  IMAD.X R4, RZ, RZ, ~R4, P1 ;  /* 0x000000ffff047224 */ /* 0x000fe200008e0e04 */
[----:B------:R-:W-:-:S03]  /*8440*/  ISETP.NE.U32.AND P1, PT, RZ, UR8, PT ;  /* 0x00000008ff007c0c */ /* 0x000fc6000bf25070 */
[----:B------:R-:W-:Y:S01]  /*8450*/  IMAD R6, R4, UR6, RZ ;  /* 0x0000000604067c24 */ /* 0x000fe2000f8e02ff */
[----:B------:R-:W0:Y:S01]  /*8460*/  LDC R21, c[0x0][0x148] ;  /* 0x00005200ff157b82 */ /* 0x000e220000000800 */
[C---:B------:R-:W-:Y:S01]  /*8470*/  IMAD.WIDE.U32 R4, R7.reuse, UR6, R16 ;  /* 0x0000000607047c25 */ /* 0x040fe2000f8e0010 */
[----:B------:R-:W-:Y:S01]  /*8480*/  ULDC UR6, c[0x0][0x154] ;  /* 0x0000550000067ab9 */ /* 0x000fe20000000800 */
[----:B------:R-:W-:Y:S02]  /*8490*/  ISETP.NE.AND.EX P1, PT, RZ, UR9, PT, P1 ;  /* 0x00000009ff007c0c */ /* 0x000fe4000bf25310 */
[----:B------:R-:W-:Y:S02]  /*84a0*/  IMAD R7, R7, UR7, R6 ;  /* 0x0000000707077c24 */ /* 0x000fe4000f8e0206 */
[----:B------:R-:W-:Y:S01]  /*84b0*/  FMUL R6, R9, UR5 ;  /* 0x0000000509067c20 */ /* 0x000fe20008400000 */
[----:B------:R-:W-:Y:S01]  /*84c0*/  ULDC UR5, c[0x0][0x618] ;  /* 0x0001860000057ab9 */ /* 0x000fe20000000800 */
[----:B------:R-:W-:Y:S01]  /*84d0*/  ULDC UR7, c[0x0][0x608] ;  /* 0x0001820000077ab9 */ /* 0x000fe20000000800 */
[----:B------:R-:W-:-:S03]  /*84e0*/  IMAD.IADD R5, R5, 0x1, R7 ;  /* 0x0000000105057824 */ /* 0x000fc600078e0207 */
[----:B------:R-:W3:Y:S02]  /*84f0*/  F2I.U32.TRUNC.NTZ R6, R6 ;  /* 0x0000000600067305 */ /* 0x000ee4000020f000 */
[----:B------:R-:W-:Y:S02]  /*8500*/  SHF.R.U64 R9, R4, UR5, R5 ;  /* 0x0000000504097c19 */ /* 0x000fe40008001205 */
[----:B-1----:R-:W-:-:S05]  /*8510*/  I2FP.F32.U32 R4, R14 ;  /* 0x0000000e00047245 */ /* 0x002fca0000201000 */
[----:B------:R-:W-:Y:S01]  /*8520*/  FMUL R22, R4, UR6 ;  /* 0x0000000604167c20 */ /* 0x000fe20008400000 */
[----:B------:R-:W-:Y:S01]  /*8530*/  SHF.R.U32.HI R4, RZ, UR5, R5 ;  /* 0x00000005ff047c19 */ /* 0x000fe20008011605 */
[----:B------:R-:W-:-:S03]  /*8540*/  ULDC UR5, c[0x0][0x658] ;  /* 0x0001960000057ab9 */ /* 0x000fc60000000800 */
[--C-:B------:R-:W-:Y:S01]  /*8550*/  SHF.R.U64 R20, R9, UR7, R4.reuse ;  /* 0x0000000709147c19 */ /* 0x100fe20008001204 */
[----:B------:R-:W1:Y:S01]  /*8560*/  F2I.U32.TRUNC.NTZ R22, R22 ;  /* 0x0000001600167305 */ /* 0x000e62000020f000 */
[----:B------:R-:W-:Y:S01]  /*8570*/  SHF.R.U32.HI R5, RZ, UR7, R4 ;  /* 0x00000007ff057c19 */ /* 0x000fe20008011604 */
[----:B---3--:R-:W-:-:S03]  /*8580*/  IMAD.MOV R6, RZ, RZ, -R6 ;  /* 0x000000ffff067224 */ /* 0x008fc600078e0a06 */
[----:B------:R-:W-:Y:S01]  /*8590*/  SHF.R.U64 R18, R20, UR5, R5 ;  /* 0x0000000514127c19 */ /* 0x000fe20008001205 */
[----:B--2---:R-:W-:Y:S01]  /*85a0*/  IMAD R15, R24, R6, R15 ;  /* 0x00000006180f7224 */ /* 0x004fe200078e020f */
[----:B------:R-:W-:-:S03]  /*85b0*/  SHF.R.U32.HI R23, RZ, UR5, R5 ;  /* 0x00000005ff177c19 */ /* 0x000fc60008011605 */
[----:B------:R-:W-:Y:S02]  /*85c0*/  IMAD.MOV.U32 R4, RZ, RZ, R18 ;  /* 0x000000ffff047224 */ /* 0x000fe400078e0012 */
[----:B------:R-:W-:Y:S01]  /*85d0*/  IMAD.MOV.U32 R5, RZ, RZ, R23 ;  /* 0x000000ffff057224 */ /* 0x000fe200078e0017 */
[----:B-1----:R-:W-:Y:S06]  /*85e0*/  @!P1 BRA `(.L_x_171) ;  /* 0x0000000000289947 */ /* 0x002fec0003800000 */
[----:B------:R-:W-:Y:S02]  /*85f0*/  ULDC UR5, c[0x0][0x64c] ;  /* 0x0001930000057ab9 */ /* 0x000fe40000000800 */
[----:B------:R-:W-:-:S05]  /*8600*/  IADD3 R5, P1, R18, UR5, RZ ;  /* 0x0000000512057c10 */ /* 0x000fca000ff3e0ff */
[----:B------:R-:W-:-:S04]  /*8610*/  IMAD.X R23, RZ, RZ, R23, P1 ;  /* 0x000000ffff177224 */ /* 0x000fc800008e0617 */
[----:B------:R-:W-:-:S04]  /*8620*/  IMAD.WIDE.U32 R6, R23, UR8, RZ ;  /* 0x0000000817067c25 */ /* 0x000fc8000f8e00ff */
[----:B------:R-:W-:-:S04]  /*8630*/  IMAD.WIDE.U32 R6, P1, R5, UR9, R6 ;  /* 0x0000000905067c25 */ /* 0x000fc8000f820006 */
[----:B------:R-:W-:-:S04]  /*8640*/  IMAD.WIDE.U32 R4, R5, UR8, RZ ;  /* 0x0000000805047c25 */ /* 0x000fc8000f8e00ff */
[----:B------:R-:W-:Y:S01]  /*8650*/  IMAD.MOV.U32 R4, RZ, RZ, R7 ;  /* 0x000000ffff047224 */ /* 0x000fe200078e0007 */
[----:B------:R-:W-:Y:S01]  /*8660*/  IADD3 RZ, P3, R5, R6, RZ ;  /* 0x0000000605ff7210 */ /* 0x000fe20007f7e0ff */
[----:B------:R-:W-:-:S04]  /*8670*/  IMAD.X R5, RZ, RZ, RZ, P1 ;  /* 0x000000ffff057224 */ /* 0x000fc800008e06ff */
[----:B------:R-:W-:-:S08]  /*8680*/  IMAD.WIDE.U32.X R4, R23, UR9, R4, P3 ;  /* 0x0000000917047c25 */ /* 0x000fd000098e0404 */
.L_x_171:
[----:B------:R-:W-:Y:S01]  /*8690*/  ISETP.NE.AND P1, PT, R2, 0x1, PT ;  /* 0x000000010200780c */ /* 0x000fe20003f25270 */
[----:B------:R-:W-:Y:S01]  /*86a0*/  ULDC UR5, c[0x0][0x648] ;  /* 0x0001920000057ab9 */ /* 0x000fe20000000800 */
[----:B------:R-:W-:Y:S01]  /*86b0*/  LOP3.LUT R20, R20, UR21, RZ, 0xc0, !PT ;  /* 0x0000001514147c12 */ /* 0x000fe2000f8ec0ff */
[----:B------:R-:W-:Y:S01]  /*86c0*/  IMAD.MOV R22, RZ, RZ, -R22 ;  /* 0x000000ffff167224 */ /* 0x000fe200078e0a16 */
[----:B------:R-:W-:Y:S01]  /*86d0*/  SHF.R.U64 R5, R4, UR5, R5 ;  /* 0x0000000504057c19 */ /* 0x000fe20008001205 */
[----:B------:R-:W-:Y:S01]  /*86e0*/  ULDC UR5, c[0x0][0x638] ;  /* 0x00018e0000057ab9 */ /* 0x000fe20000000800 */
[----:B------:R-:W-:Y:S01]  /*86f0*/  LOP3.LUT R9, R9, UR4, RZ, 0xc0, !PT ;  /* 0x0000000409097c12 */ /* 0x000fe2000f8ec0ff */
[----:B------:R-:W-:Y:S01]  /*8700*/  ULDC UR6, c[0x0][0x610] ;  /* 0x0001840000067ab9 */ /* 0x000fe20000000800 */
[----:B------:R-:W-:Y:S02]  /*8710*/  IMAD.MOV.U32 R4, RZ, RZ, 0x1 ;  /* 0x00000001ff047424 */ /* 0x000fe400078e00ff */
[----:B------:R-:W-:-:S02]  /*8720*/  IMAD.MOV R7, RZ, RZ, -R5 ;  /* 0x000000ffff077224 */ /* 0x000fc400078e0a05 */
[----:B------:R-:W-:Y:S02]  /*8730*/  IMAD R20, R5, UR22, R20 ;  /* 0x0000001605147c24 */ /* 0x000fe4000f8e0214 */
[----:B0-----:R-:W-:Y:S02]  /*8740*/  @P1 IMAD R15, R21, R22, R14 ;  /* 0x00000016150f1224 */ /* 0x001fe400078e020e */
[----:B------:R-:W-:Y:S01]  /*8750*/  IMAD R18, R7, UR5, R18 ;  /* 0x0000000507127c24 */ /* 0x000fe2000f8e0212 */
[----:B------:R-:W-:Y:S01]  /*8760*/  ULDC UR5, c[0x0][0x600] ;  /* 0x0001800000057ab9 */ /* 0x000fe20000000800 */
[----:B------:R-:W-:Y:S02]  /*8770*/  IMAD R15, R20, UR6, R15 ;  /* 0x00000006140f7c24 */ /* 0x000fe4000f8e020f */
[----:B------:R-:W-:-:S05]  /*8780*/  IMAD R18, R18, UR5, R9 ;  /* 0x0000000512127c24 */ /* 0x000fca000f8e0209 */
[----:B------:R-:W-:Y:S02]  /*8790*/  SEL R9, R18, R15, !P1 ;  /* 0x0000000f12097207 */ /* 0x000fe40004800000 */
[----:B------:R-:W-:-:S07]  /*87a0*/  SEL R7, R15, R18, !P1 ;  /* 0x000000120f077207 */ /* 0x000fce0004800000 */
.L_x_169:
[----:B------:R-:W-:Y:S05]  /*87b0*/  BSYNC B1 ;  /* 0x0000000000017941 */ /* 0x000fea0003800000 */
.L_x_168:
[----:B------:R-:W-:-:S13]  /*87c0*/  LOP3.LUT P1, RZ, R4, 0xff, RZ, 0xc0, !PT ;  /* 0x000000ff04ff7812 */ /* 0x000fda000782c0ff */
[----:B------:R-:W-:Y:S05]  /*87d0*/  @P1 BRA `(.L_x_172) ;  /* 0xfffffff4004c1947 */ /* 0x000fea000383ffff */
[----:B------:R-:W-:Y:S05]  /*87e0*/  BSYNC B0 ;  /* 0x0000000000007941 */ /* 0x000fea0003800000 */
.L_x_160:
[----:B------:R-:W-:-:S03]  /*87f0*/  UMOV UR5, 0xffffffff ;  /* 0xffffffff00057882 */ /* 0x000fc60000000000 */
[----:B------:R-:W-:Y:S05]  /*8800*/  BRA.DIV UR5, `(.L_x_173) ;  /* 0x00000006053c7947 */ /* 0x000fea000b800000 */
[----:B------:R-:W-:-:S13]  /*8810*/  ELECT P6, URZ, PT ;  /* 0x00000000003f782f */ /* 0x000fda00038c0000 */
.L_x_188:
[----:B------:R-:W-:Y:S04]  /*8820*/  BSSY B0, `(.L_x_174) ;  /* 0x0000034000007945 */ /* 0x000fe80003800000 */
[----:B------:R-:W-:Y:S05]  /*8830*/  @!P6 BRA `(.L_x_175) ;  /* 0x0000000000c8e947 */ /* 0x000fea0003800000 */
[----:B------:R-:W-:-:S04]  /*8840*/  LOP3.LUT R19, R19, 0x2, RZ, 0xfc, !PT ;  /* 0x0000000213137812 */ /* 0x000fc800078efcff */
[----:B------:R-:W-:-:S13]  /*8850*/  ISETP.NE.AND P0, PT, R19, 0x3, PT ;  /* 0x000000031300780c */ /* 0x000fda0003f05270 */
[----:B------:R-:W-:Y:S05]  /*8860*/  @!P0 BRA `(.L_x_176) ;  /* 0x0000000000048947 */ /* 0x000fea0003800000 */
[----:B------:R-:W-:Y:S01]  /*8870*/  BPT.TRAP 0x1 ;  /* 0x000000040000795c */ /* 0x000fe20000300000 */
.L_x_176:
[----:B------:R-:W0:Y:S01]  /*8880*/  S2R R3, SR_CgaCtaId ;  /* 0x0000000000037919 */ /* 0x000e220000008800 */
[----:B------:R-:W-:-:S04]  /*8890*/  MOV R2, 0x400 ;  /* 0x0000040000027802 */ /* 0x000fc80000000f00 */
[----:B0-----:R-:W-:Y:S02]  /*88a0*/  LEA R3, R3, R2, 0x18 ;  /* 0x0000000203037211 */ /* 0x001fe400078ec0ff */
[----:B------:R-:W-:-:S03]  /*88b0*/  SHF.L.U32 R2, R0, 0x1f, RZ ;  /* 0x0000001f00027819 */ /* 0x000fc600000006ff */
[----:B------:R-:W-:-:S04]  /*88c0*/  VIADD R3, R3, 0x28 ;  /* 0x0000002803037836 */ /* 0x000fc80000000000 */
[C---:B------:R-:W-:Y:S02]  /*88d0*/  IMAD R7, R12.reuse, 0x8, R3 ;  /* 0x000000080c077824 */ /* 0x040fe400078e0203 */
[----:B------:R-:W-:Y:S02]  /*88e0*/  VIADD R12, R12, 0x1 ;  /* 0x000000010c0c7836 */ /* 0x000fe40000000000 */
[----:B------:R-:W0:Y:S03]  /*88f0*/  SYNCS.PHASECHK.TRANS64.TRYWAIT P0, [R7+URZ], R2 ;  /* 0x00000002070075a7 */ /* 0x000e26000800017f */
[----:B------:R-:W-:-:S04]  /*8900*/  ISETP.NE.AND P1, PT, R12, 0x5, PT ;  /* 0x000000050c00780c */ /* 0x000fc80003f25270 */
[----:B------:R-:W-:Y:S02]  /*8910*/  SEL R5, RZ, 0x1, P1 ;  /* 0x00000001ff057807 */ /* 0x000fe40000800000 */
[----:B------:R-:W-:Y:S02]  /*8920*/  SEL R12, R12, RZ, P1 ;  /* 0x000000ff0c0c7207 */ /* 0x000fe40000800000 */
[----:B------:R-:W-:-:S03]  /*8930*/  LOP3.LUT R5, R0, R5, RZ, 0x3c, !PT ;  /* 0x0000000500057212 */ /* 0x000fc600078e3cff */
[----:B------:R-:W-:Y:S01]  /*8940*/  IMAD R9, R12, 0x8, R3 ;  /* 0x000000080c097824 */ /* 0x000fe200078e0203 */
[----:B------:R-:W-:Y:S01]  /*8950*/  SHF.L.U32 R4, R5, 0x1f, RZ ;  /* 0x0000001f05047819 */ /* 0x000fe200000006ff */
[----:B0-----:R-:W-:Y:S06]  /*8960*/  @!P0 BRA `(.L_x_177) ;  /* 0x0000000400048947 */ /* 0x001fec0003800000 */
.L_x_189:
[----:B------:R-:W1:Y:S01]  /*8970*/  SYNCS.PHASECHK.TRANS64.TRYWAIT P0, [R9+URZ], R4 ;  /* 0x00000004090075a7 */ /* 0x000e62000800017f */
[----:B------:R-:W-:-:S05]  /*8980*/  VIADD R0, R12, 0x1 ;  /* 0x000000010c007836 */ /* 0x000fca0000000000 */
[----:B------:R-:W-:-:S04]  /*8990*/  ISETP.NE.AND P1, PT, R0, 0x5, PT ;  /* 0x000000050000780c */ /* 0x000fc80003f25270 */
[----:B0-----:R-:W-:Y:S02]  /*89a0*/  SEL R2, RZ, 0x1, P1 ;  /* 0x00000001ff027807 */ /* 0x001fe40000800000 */
[----:B------:R-:W-:Y:S02]  /*89b0*/  SEL R0, R0, RZ, P1 ;  /* 0x000000ff00007207 */ /* 0x000fe40000800000 */
[----:B------:R-:W-:-:S03]  /*89c0*/  LOP3.LUT R7, R5, R2, RZ, 0x3c, !PT ;  /* 0x0000000205077212 */ /* 0x000fc600078e3cff */
[----:B------:R-:W-:Y:S01]  /*89d0*/  IMAD R6, R0, 0x8, R3 ;  /* 0x0000000800067824 */ /* 0x000fe200078e0203 */
[----:B------:R-:W-:Y:S01]  /*89e0*/  SHF.L.U32 R5, R7, 0x1f, RZ ;  /* 0x0000001f07057819 */ /* 0x000fe200000006ff */
[----:B-1----:R-:W-:Y:S06]  /*89f0*/  @!P0 BRA `(.L_x_178) ;  /* 0x0000000000f48947 */ /* 0x002fec0003800000 */
.L_x_190:
[----:B------:R-:W1:Y:S01]  /*8a00*/  SYNCS.PHASECHK.TRANS64.TRYWAIT P0, [R6+URZ], R5 ;  /* 0x00000005060075a7 */ /* 0x000e62000800017f */
[----:B------:R-:W-:-:S05]  /*8a10*/  VIADD R0, R0, 0x1 ;  /* 0x0000000100007836 */ /* 0x000fca0000000000 */
[----:B------:R-:W-:-:S04]  /*8a20*/  ISETP.NE.AND P1, PT, R0, 0x5, PT ;  /* 0x000000050000780c */ /* 0x000fc80003f25270 */
[----:B------:R-:W-:Y:S02]  /*8a30*/  SEL R2, RZ, 0x1, P1 ;  /* 0x00000001ff027807 */ /* 0x000fe40000800000 */
[----:B------:R-:W-:Y:S02]  /*8a40*/  SEL R0, R0, RZ, P1 ;  /* 0x000000ff00007207 */ /* 0x000fe40000800000 */
[----:B------:R-:W-:-:S03]  /*8a50*/  LOP3.LUT R7, R7, R2, RZ, 0x3c, !PT ;  /* 0x0000000207077212 */ /* 0x000fc600078e3cff */
[----:B0-----:R-:W-:Y:S01]  /*8a60*/  IMAD R9, R0, 0x8, R3 ;  /* 0x0000000800097824 */ /* 0x001fe200078e0203 */
[----:B------:R-:W-:Y:S01]  /*8a70*/  SHF.L.U32 R4, R7, 0x1f, RZ ;  /* 0x0000001f07047819 */ /* 0x000fe200000006ff */
[----:B-1----:R-:W-:Y:S06]  /*8a80*/  @!P0 BRA `(.L_x_179) ;  /* 0x0000000000e48947 */ /* 0x002fec0003800000 */
.L_x_191:
[----:B------:R-:W1:Y:S01]  /*8a90*/  SYNCS.PHASECHK.TRANS64.TRYWAIT P0, [R9+URZ], R4 ;  /* 0x00000004090075a7 */ /* 0x000e62000800017f */
[----:B------:R-:W-:-:S05]  /*8aa0*/  VIADD R0, R0, 0x1 ;  /* 0x0000000100007836 */ /* 0x000fca0000000000 */
[----:B------:R-:W-:-:S04]  /*8ab0*/  ISETP.NE.AND P1, PT, R0, 0x5, PT ;  /* 0x000000050000780c */ /* 0x000fc80003f25270 */
[----:B------:R-:W-:Y:S02]  /*8ac0*/  SEL R2, RZ, 0x1, P1 ;  /* 0x00000001ff027807 */ /* 0x000fe40000800000 */
[----:B------:R-:W-:Y:S02]  /*8ad0*/  SEL R0, R0, RZ, P1 ;  /* 0x000000ff00007207 */ /* 0x000fe40000800000 */
[----:B------:R-:W-:Y:S01]  /*8ae0*/  LOP3.LUT R2, R7, R2, RZ, 0x3c, !PT ;  /* 0x0000000207027212 */ /* 0x000fe200078e3cff */
[----:B-1----:R-:W-:Y:S06]  /*8af0*/  @!P0 BRA `(.L_x_180) ;  /* 0x0000000000dc8947 */ /* 0x002fec0003800000 */
.L_x_192:
[----:B------:R-:W-:Y:S01]  /*8b00*/  IMAD R3, R0, 0x8, R3 ;  /* 0x0000000800037824 */ /* 0x000fe200078e0203 */
[----:B------:R-:W-:-:S07]  /*8b10*/  SHF.L.U32 R0, R2, 0x1f, RZ ;  /* 0x0000001f02007819 */ /* 0x000fce00000006ff */
.L_x_181:
[----:B--2---:R2:W3:Y:S02]  /*8b20*/  SYNCS.PHASECHK.TRANS64.TRYWAIT P0, [R3+URZ], R0 ;  /* 0x00000000030075a7 */ /* 0x0044e4000800017f */
[----:B---3--:R-:W-:Y:S05]  /*8b30*/  @!P0 NANOSLEEP.SYNCS 0x989680 ;  /* 0x009896800000895d */ /* 0x008fea0003900000 */
[----:B------:R-:W3:Y:S02]  /*8b40*/  @!P0 SYNCS.PHASECHK.TRANS64 P0, [R3+URZ], R0 ;  /* 0x00000000030085a7 */ /* 0x000ee4000800007f */
[----:B---3--:R-:W-:Y:S05]  /*8b50*/  @!P0 BRA `(.L_x_181) ;  /* 0xfffffffc00f08947 */ /* 0x008fea000383ffff */
.L_x_175:
[----:B------:R-:W-:Y:S05]  /*8b60*/  BSYNC B0 ;  /* 0x0000000000007941 */ /* 0x000fea0003800000 */
.L_x_174:
[----:B------:R-:W-:Y:S05]  /*8b70*/  EXIT ;  /* 0x000000000000794d */ /* 0x000fea0003800000 */
.L_x_17:
[----:B---3--:R3:W4:Y:S02]  /*8b80*/  SYNCS.PHASECHK.TRANS64.TRYWAIT P1, [R3+URZ], R0 ;  /* 0x00000000030075a7 */ /* 0x008724000802017f */
[----:B----4-:R-:W-:Y:S05]  /*8b90*/  @!P1 NANOSLEEP.SYNCS 0x989680 ;  /* 0x009896800000995d */ /* 0x010fea0003900000 */
[----:B------:R-:W4:Y:S02]  /*8ba0*/  @!P1 SYNCS.PHASECHK.TRANS64 P1, [R3+URZ], R0 ;  /* 0x00000000030095a7 */ /* 0x000f24000802007f */
[----:B----4-:R-:W-:Y:S05]  /*8bb0*/  @!P1 BRA `(.L_x_17) ;  /* 0xfffffffc00f09947 */ /* 0x010fea000383ffff */
[----:B------:R-:W-:Y:S05]  /*8bc0*/  BRA `(.L_x_16) ;  /* 0xffffff84009c7947 */ /* 0x000fea000383ffff */
.L_x_22:
[----:B-1----:R-:W-:-:S04]  /*8bd0*/  IMAD.U32 R4, RZ, RZ, UR8 ;  /* 0x00000008ff047e24 */ /* 0x002fc8000f8e00ff */
[----:B------:R1:W2:Y:S03]  /*8be0*/  SYNCS.PHASECHK.TRANS64.TRYWAIT P1, [R4+URZ], R3 ;  /* 0x00000003040075a7 */ /* 0x0002a6000802017f */
[----:B--2---:R-:W-:Y:S05]  /*8bf0*/  @!P1 NANOSLEEP.SYNCS 0x989680 ;  /* 0x009896800000995d */ /* 0x004fea0003900000 */
[----:B------:R-:W2:Y:S02]  /*8c00*/  @!P1 SYNCS.PHASECHK.TRANS64 P1, [R4+URZ], R3 ;  /* 0x00000003040095a7 */ /* 0x000ea4000802007f */
[----:B--2---:R-:W-:Y:S05]  /*8c10*/  @!P1 BRA `(.L_x_22) ;  /* 0xfffffffc00ec9947 */ /* 0x004fea000383ffff */
[----:B------:R-:W-:Y:S05]  /*8c20*/  BRA `(.L_x_21) ;  /* 0xffffff8800d87947 */ /* 0x000fea000383ffff */
.L_x_161:
[----:B------:R-:W-:Y:S01]  /*8c30*/  BSSY B1, `(.L_x_182) ;  /* 0x0000006000017945 */ /* 0x000fe20003800000 */
[----:B------:R-:W-:-:S07]  /*8c40*/  IMAD.MOV.U32 R15, RZ, RZ, -0x1 ;  /* 0xffffffffff0f7424 */ /* 0x000fce00078e00ff */
[----:B------:R-:W-:Y:S05]  /*8c50*/  WARPSYNC.COLLECTIVE R15, `(.L_x_183) ;  /* 0x000000000f0c7348 */ /* 0x000fea0003c00000 */
[----:B------:R-:W-:Y:S02]  /*8c60*/  ELECT P6, UR62, PT ;  /* 0x00000000003e782f */ /* 0x000fe400038c0000 */
[----:B------:R-:W-:Y:S01]  /*8c70*/  MOV R14, UR62 ;  /* 0x0000003e000e7c02 */ /* 0x000fe20008000f00 */
[----:B------:R-:W-:Y:S10]  /*8c80*/  ENDCOLLECTIVE ;  /* 0x000000000000791b */ /* 0x000ff40003800000 */
.L_x_183:
[----:B------:R-:W-:Y:S05]  /*8c90*/  BSYNC B1 ;  /* 0x0000000000017941 */ /* 0x000fea0003800000 */
.L_x_182:
[----:B------:R-:W-:Y:S05]  /*8ca0*/  BRA `(.L_x_184) ;  /* 0xfffffff000247947 */ /* 0x000fea000383ffff */
.L_x_164:
[----:B0-----:R0:W1:Y:S02]  /*8cb0*/  SYNCS.PHASECHK.TRANS64.TRYWAIT P1, [R14+URZ+0x28], R7 ;  /* 0x000028070e0075a7 */ /* 0x001064000802017f */
[----:B-1----:R-:W-:Y:S05]  /*8cc0*/  @!P1 NANOSLEEP.SYNCS 0x989680 ;  /* 0x009896800000995d */ /* 0x002fea0003900000 */
[----:B------:R-:W1:Y:S02]  /*8cd0*/  @!P1 SYNCS.PHASECHK.TRANS64 P1, [R14+URZ+0x28], R7 ;  /* 0x000028070e0095a7 */ /* 0x000e64000802007f */
[----:B-1----:R-:W-:Y:S05]  /*8ce0*/  @!P1 BRA `(.L_x_164) ;  /* 0xfffffffc00f09947 */ /* 0x002fea000383ffff */
[----:B------:R-:W-:Y:S05]  /*8cf0*/  BRA `(.L_x_185) ;  /* 0xfffffff000587947 */ /* 0x000fea000383ffff */
.L_x_173:
[----:B------:R-:W-:Y:S01]  /*8d00*/  BSSY B0, `(.L_x_186) ;  /* 0x0000006000007945 */ /* 0x000fe20003800000 */
[----:B------:R-:W-:-:S07]  /*8d10*/  IMAD.MOV.U32 R15, RZ, RZ, -0x1 ;  /* 0xffffffffff0f7424 */ /* 0x000fce00078e00ff */
[----:B------:R-:W-:Y:S05]  /*8d20*/  WARPSYNC.COLLECTIVE R15, `(.L_x_187) ;  /* 0x000000000f0c7348 */ /* 0x000fea0003c00000 */
[----:B------:R-:W-:Y:S02]  /*8d30*/  ELECT P6, UR62, PT ;  /* 0x00000000003e782f */ /* 0x000fe400038c0000 */
[----:B------:R-:W-:Y:S01]  /*8d40*/  MOV R14, UR62 ;  /* 0x0000003e000e7c02 */ /* 0x000fe20008000f00 */
[----:B------:R-:W-:Y:S10]  /*8d50*/  ENDCOLLECTIVE ;  /* 0x000000000000791b */ /* 0x000ff40003800000 */
.L_x_187:
[----:B------:R-:W-:Y:S05]  /*8d60*/  BSYNC B0 ;  /* 0x0000000000007941 */ /* 0x000fea0003800000 */
.L_x_186:
[----:B------:R-:W-:Y:S05]  /*8d70*/  BRA `(.L_x_188) ;  /* 0xfffffff800a87947 */ /* 0x000fea000383ffff */
.L_x_177:
[----:B0-----:R0:W1:Y:S02]  /*8d80*/  SYNCS.PHASECHK.TRANS64.TRYWAIT P0, [R7+URZ], R2 ;  /* 0x00000002070075a7 */ /* 0x001064000800017f */
[----:B-1----:R-:W-:Y:S05]  /*8d90*/  @!P0 NANOSLEEP.SYNCS 0x989680 ;  /* 0x009896800000895d */ /* 0x002fea0003900000 */
[----:B------:R-:W1:Y:S02]  /*8da0*/  @!P0 SYNCS.PHASECHK.TRANS64 P0, [R7+URZ], R2 ;  /* 0x00000002070085a7 */ /* 0x000e64000800007f */
[----:B-1----:R-:W-:Y:S05]  /*8db0*/  @!P0 BRA `(.L_x_177) ;  /* 0xfffffffc00f08947 */ /* 0x002fea000383ffff */
[----:B------:R-:W-:Y:S05]  /*8dc0*/  BRA `(.L_x_189) ;  /* 0xfffffff800e87947 */ /* 0x000fea000383ffff */
.L_x_178:
[----:B0-----:R0:W1:Y:S02]  /*8dd0*/  SYNCS.PHASECHK.TRANS64.TRYWAIT P0, [R9+URZ], R4 ;  /* 0x00000004090075a7 */ /* 0x001064000800017f */
[----:B-1----:R-:W-:Y:S05]  /*8de0*/  @!P0 NANOSLEEP.SYNCS 0x989680 ;  /* 0x009896800000895d */ /* 0x002fea0003900000 */
[----:B------:R-:W1:Y:S02]  /*8df0*/  @!P0 SYNCS.PHASECHK.TRANS64 P0, [R9+URZ], R4 ;  /* 0x00000004090085a7 */ /* 0x000e64000800007f */
[----:B-1----:R-:W-:Y:S05]  /*8e00*/  @!P0 BRA `(.L_x_178) ;  /* 0xfffffffc00f08947 */ /* 0x002fea000383ffff */
[----:B------:R-:W-:Y:S05]  /*8e10*/  BRA `(.L_x_190) ;  /* 0xfffffff800f87947 */ /* 0x000fea000383ffff */
.L_x_179:
[----:B0-----:R0:W1:Y:S02]  /*8e20*/  SYNCS.PHASECHK.TRANS64.TRYWAIT P0, [R6+URZ], R5 ;  /* 0x00000005060075a7 */ /* 0x001064000800017f */
[----:B-1----:R-:W-:Y:S05]  /*8e30*/  @!P0 NANOSLEEP.SYNCS 0x989680 ;  /* 0x009896800000895d */ /* 0x002fea0003900000 */
[----:B------:R-:W1:Y:S02]  /*8e40*/  @!P0 SYNCS.PHASECHK.TRANS64 P0, [R6+URZ], R5 ;  /* 0x00000005060085a7 */ /* 0x000e64000800007f */
[----:B-1----:R-:W-:Y:S05]  /*8e50*/  @!P0 BRA `(.L_x_179) ;  /* 0xfffffffc00f08947 */ /* 0x002fea000383ffff */
[----:B------:R-:W-:Y:S05]  /*8e60*/  BRA `(.L_x_191) ;  /* 0xfffffffc00087947 */ /* 0x000fea000383ffff */
.L_x_180:
[----:B-1----:R1:W2:Y:S02]  /*8e70*/  SYNCS.PHASECHK.TRANS64.TRYWAIT P0, [R9+URZ], R4 ;  /* 0x00000004090075a7 */ /* 0x0022a4000800017f */
[----:B--2---:R-:W-:Y:S05]  /*8e80*/  @!P0 NANOSLEEP.SYNCS 0x989680 ;  /* 0x009896800000895d */ /* 0x004fea0003900000 */
[----:B------:R-:W2:Y:S02]  /*8e90*/  @!P0 SYNCS.PHASECHK.TRANS64 P0, [R9+URZ], R4 ;  /* 0x00000004090085a7 */ /* 0x000ea4000800007f */
[----:B--2---:R-:W-:Y:S05]  /*8ea0*/  @!P0 BRA `(.L_x_180) ;  /* 0xfffffffc00f08947 */ /* 0x004fea000383ffff */
[----:B------:R-:W-:Y:S05]  /*8eb0*/  BRA `(.L_x_192) ;  /* 0xfffffffc00107947 */ /* 0x000fea000383ffff */
.L_x_193:
[----:B------:R-:W-:-:S00]  /*8ec0*/  BRA `(.L_x_193) ;  /* 0xfffffffc00fc7947 */ /* 0x000fc0000383ffff */
[----:B------:R-:W-:-:S00]  /*8ed0*/  NOP ;  /* 0x0000000000007918 */ /* 0x000fc00000000000 */
        /* <DEDUP_REMOVED lines=10> */
.L_x_194:


//--------------------- .nv.global.init           --------------------------
	.section	.nv.global.init,"aw",@progbits
.nv.global.init:
	.type		$str$22,@object
	.size		$str$22,($str$23 - $str$22)
$str$22:
        /*0000*/ 	.byte	0x6b, 0x5f, 0x74, 0x69, 0x6c, 0x65, 0x5f, 0x63, 0x6f, 0x75, 0x6e, 0x74, 0x20, 0x3e, 0x3d, 0x20
        /*0010*/ 	.byte	0x31, 0x00
	.type		$str$23,@object
	.size		$str$23,(__unnamed_1 - $str$23)
$str$23:
        /*0012*/ 	.byte	0x2f, 0x74, 0x6d, 0x70, 0x2f, 0x63, 0x75, 0x74, 0x6c, 0x61, 0x73, 0x73, 0x5f, 0x73, 0x77, 0x65
        /*0022*/ 	.byte	0x65, 0x70, 0x5f, 0x73, 0x72, 0x63, 0x2f, 0x69, 0x6e, 0x63, 0x6c, 0x75, 0x64, 0x65, 0x2f, 0x63
        /*0032*/ 	.byte	0x75, 0x74, 0x6c, 0x61, 0x73, 0x73, 0x2f, 0x67, 0x65, 0x6d, 0x6d, 0x2f, 0x63, 0x6f, 0x6c, 0x6c
        /*0042*/ 	.byte	0x65, 0x63, 0x74, 0x69, 0x76, 0x65, 0x2f, 0x73, 0x6d, 0x39, 0x30, 0x5f, 0x6d, 0x6d, 0x61, 0x5f
        /*0052*/ 	.byte	0x74, 0x6d, 0x61, 0x5f, 0x67, 0x6d, 0x6d, 0x61, 0x5f, 0x73, 0x73, 0x5f, 0x77, 0x61, 0x72, 0x70
        /*0062*/ 	.byte	0x73, 0x70, 0x65, 0x63, 0x69, 0x61, 0x6c, 0x69, 0x7a, 0x65, 0x64, 0x2e, 0x68, 0x70, 0x70, 0x00
	.type		__unnamed_1,@object
	.size		__unnamed_1,(.L_0 - __unnamed_1)
__unnamed_1:
        /*0072*/ 	.byte	0x76, 0x6f, 0x69, 0x64, 0x20, 0x63, 0x75, 0x74, 0x6c, 0x61, 0x73, 0x73, 0x3a, 0x3a, 0x67, 0x65
        /* <DEDUP_REMOVED lines=180> */
        /*0bc2*/ 	.byte	0x74, 0x79, 0x5d, 0x00
.L_0:


//--------------------- .nv.shared._ZN7cutlass13device_kernelINS_4gemm6kernel13GemmUniversalIN4cute5tupleIJiiiiEEENS1_10collective13CollectiveMmaINS1_34MainloopSm90TmaGmmaWarpSpecializedILi5ENS5_IJNS4_1CILi1EEESB_SB_EEENS1_35KernelTmaWarpSpecializedCooperativeEEENS5_IJNSA_ILi256EEENSA_ILi64EEESG_EEENS_10bfloat16_tENS5_IJlSB_lEEESI_NS5_IJSB_llEEENS4_8TiledMMAINS4_8MMA_AtomIJNS4_4SM904GMMA27MMA_64x64x16_F32BF16BF16_SSILNSO_5MajorE0ELSQ_1ELNSO_7ScaleInE1ELSR_1EEEEEENS4_6LayoutINS5_IJNSA_ILi2EEESB_SB_EEENS5_IJSB_NSA_ILi0EEESX_EEEEENS5_IJNS4_10UnderscoreES10_S10_EEEEENS4_13SM90_TMA_LOADENS4_14ComposedLayoutINS4_7SwizzleILi3ELi4ELi3EEENS4_18smem_ptr_flag_bitsILi16EEENSU_INS5_IJNSA_ILi8EEESG_EEENS5_IJSG_SB_EEEEEEEvNS4_8identityES13_NS14_IS16_S18_NSU_INS5_IJSG_S19_EEENS5_IJSB_SG_EEEEEEEvS1E_EENS_8epilogue10collective6detail29Sm90TmaWarpSpecializedAdapterINS1L_15DefaultEpilogueISI_SJ_SJ_NS1K_6thread17LinearCombinationISI_Li1EffLNS1P_9ScaleType4KindE0ELNS_15FloatRoundStyleE2ESI_EENS1_15EpilogueDefaultEEEEEvvEEEEvNT_6ParamsE --------------------------
	.section	.nv.shared._ZN7cutlass13device_kernelINS_4gemm6kernel13GemmUniversalIN4cute5tupleIJiiiiEEENS1_10collective13CollectiveMmaINS1_34MainloopSm90TmaGmmaWarpSpecializedILi5ENS5_IJNS4_1CILi1EEESB_SB_EEENS1_35KernelTmaWarpSpecializedCooperativeEEENS5_IJNSA_ILi256EEENSA_ILi64EEESG_EEENS_10bfloat16_tENS5_IJlSB_lEEESI_NS5_IJSB_llEEENS4_8TiledMMAINS4_8MMA_AtomIJNS4_4SM904GMMA27MMA_64x64x16_F32BF16BF16_SSILNSO_5MajorE0ELSQ_1ELNSO_7ScaleInE1ELSR_1EEEEEENS4_6LayoutINS5_IJNSA_ILi2EEESB_SB_EEENS5_IJSB_NSA_ILi0EEESX_EEEEENS5_IJNS4_10UnderscoreES10_S10_EEEEENS4_13SM90_TMA_LOADENS4_14ComposedLayoutINS4_7SwizzleILi3ELi4ELi3EEENS4_18smem_ptr_flag_bitsILi16EEENSU_INS5_IJNSA_ILi8EEESG_EEENS5_IJSG_SB_EEEEEEEvNS4_8identityES13_NS14_IS16_S18_NSU_INS5_IJSG_S19_EEENS5_IJSB_SG_EEEEEEEvS1E_EENS_8epilogue10collective6detail29Sm90TmaWarpSpecializedAdapterINS1L_15DefaultEpilogueISI_SJ_SJ_NS1K_6thread17LinearCombinationISI_Li1EffLNS1P_9ScaleType4KindE0ELNS_15FloatRoundStyleE2ESI_EENS1_15EpilogueDefaultEEEEEvvEEEEvNT_6ParamsE,"aw",@nobits
	.sectionflags	@""
	.align	16
	.zero		1024


//--------------------- .nv.shared.reserved.0     --------------------------
	.section	.nv.shared.reserved.0,"aw",@nobits
	.weak		__nv_reservedSMEM_offset_0_alias
	.size		__nv_reservedSMEM_offset_0_alias, 0, 0
	.other		__nv_reservedSMEM_offset_0_alias,@"STO_CUDA_RESERVED_SHARED STV_DEFAULT"
__nv_reservedSMEM_offset_0_alias:
	.zero		0


//--------------------- .nv.global                --------------------------
	.section	.nv.global,"aw",@nobits
.nv.global:
	.type		_ZN39_INTERNAL_6d4a41a9_4_k_cu_7ec93a62_27924cute1_E,@object
	.size		_ZN39_INTERNAL_6d4a41a9_4_k_cu_7ec93a62_27924cute1_E,(_ZN39_INTERNAL_6d4a41a9_4_k_cu_7ec93a62_27924cuda3std3__45__cpo6cbeginE - _ZN39_INTERNAL_6d4a41a9_4_k_cu_7ec93a62_27924cute1_E)
_ZN39_INTERNAL_6d4a41a9_4_k_cu_7ec93a62_27924cute1_E:
	.zero		1
	.type		_ZN39_INTERNAL_6d4a41a9_4_k_cu_7ec93a62_27924cuda3std3__45__cpo6cbeginE,@object
	.size		_ZN39_INTERNAL_6d4a41a9_4_k_cu_7ec93a62_27924cuda3std3__45__cpo6cbeginE,(_ZN39_INTERNAL_6d4a41a9_4_k_cu_7ec93a62_27924cuda3std3__48in_placeE - _ZN39_INTERNAL_6d4a41a9_4_k_cu_7ec93a62_27924cuda3std3__45__cpo6cbeginE)
_ZN39_INTERNAL_6d4a41a9_4_k_cu_7ec93a62_27924cuda3std3__45__cpo6cbeginE:
	.zero		1
	.type		_ZN39_INTERNAL_6d4a41a9_4_k_cu_7ec93a62_27924cuda3std3__48in_placeE,@object
	.size		_ZN39_INTERNAL_6d4a41a9_4_k_cu_7ec93a62_27924cuda3std3__48in_placeE,(_ZN39_INTERNAL_6d4a41a9_4_k_cu_7ec93a62_27924cuda3std6ranges3__45__cpo9iter_moveE - _ZN39_INTERNAL_6d4a41a9_4_k_cu_7ec93a62_27924cuda3std3__48in_placeE)
_ZN39_INTERNAL_6d4a41a9_4_k_cu_7ec93a62_27924cuda3std3__48in_placeE:
	.zero		1
	.type		_ZN39_INTERNAL_6d4a41a9_4_k_cu_7ec93a62_27924cuda3std6ranges3__45__cpo9iter_moveE,@object
	.size		_ZN39_INTERNAL_6d4a41a9_4_k_cu_7ec93a62_27924cuda3std6ranges3__45__cpo9iter_moveE,(_ZN39_INTERNAL_6d4a41a9_4_k_cu_7ec93a62_27924cuda3std3__45__cpo5beginE - _ZN39_INTERNAL_6d4a41a9_4_k_cu_7ec93a62_27924cuda3std6ranges3__45__cpo9iter_moveE)
_ZN39_INTERNAL_6d4a41a9_4_k_cu_7ec93a62_27924cuda3std6ranges3__45__cpo9iter_moveE:
	.zero		1
	.type		_ZN39_INTERNAL_6d4a41a9_4_k_cu_7ec93a62_27924cuda3std3__45__cpo5beginE,@object
	.size		_ZN39_INTERNAL_6d4a41a9_4_k_cu_7ec93a62_27924cuda3std3__45__cpo5beginE,(_ZN39_INTERNAL_6d4a41a9_4_k_cu_7ec93a62_27924cuda3std3__441_GLOBAL__N__6d4a41a9_4_k_cu_7ec93a62_27926ignoreE - _ZN39_INTERNAL_6d4a41a9_4_k_cu_7ec93a62_27924cuda3std3__45__cpo5beginE)
_ZN39_INTERNAL_6d4a41a9_4_k_cu_7ec93a62_27924cuda3std3__45__cpo5beginE:
	.zero		1
	.type		_ZN39_INTERNAL_6d4a41a9_4_k_cu_7ec93a62_27924cuda3std3__441_GLOBAL__N__6d4a41a9_4_k_cu_7ec93a62_27926ignoreE,@object
	.size		_ZN39_INTERNAL_6d4a41a9_4_k_cu_7ec93a62_27924cuda3std3__441_GLOBAL__N__6d4a41a9_4_k_cu_7ec93a62_27926ignoreE,(_ZN39_INTERNAL_6d4a41a9_4_k_cu_7ec93a62_27924cute7productE - _ZN39_INTERNAL_6d4a41a9_4_k_cu_7ec93a62_27924cuda3std3__441_GLOBAL__N__6d4a41a9_4_k_cu_7ec93a62_27926ignoreE)
_ZN39_INTERNAL_6d4a41a9_4_k_cu_7ec93a62_27924cuda3std3__441_GLOBAL__N__6d4a41a9_4_k_cu_7ec93a62_27926ignoreE:
	.zero		1
	.type		_ZN39_INTERNAL_6d4a41a9_4_k_cu_7ec93a62_27924cute7productE,@object
	.size		_ZN39_INTERNAL_6d4a41a9_4_k_cu_7ec93a62_27924cute7productE,(_ZN39_INTERNAL_6d4a41a9_4_k_cu_7ec93a62_27924cuda3std3__45__cpo3endE - _ZN39_INTERNAL_6d4a41a9_4_k_cu_7ec93a62_27924cute7productE)
_ZN39_INTERNAL_6d4a41a9_4_k_cu_7ec93a62_27924cute7productE:
	.zero		1
	.type		_ZN39_INTERNAL_6d4a41a9_4_k_cu_7ec93a62_27924cuda3std3__45__cpo3endE,@object
	.size		_ZN39_INTERNAL_6d4a41a9_4_k_cu_7ec93a62_27924cuda3std3__45__cpo3endE,(_ZN39_INTERNAL_6d4a41a9_4_k_cu_7ec93a62_27924cuda3std3__419piecewise_constructE - _ZN39_INTERNAL_6d4a41a9_4_k_cu_7ec93a62_27924cuda3std3__45__cpo3endE)
_ZN39_INTERNAL_6d4a41a9_4_k_cu_7ec93a62_27924cuda3std3__45__cpo3endE:
	.zero		1
	.type		_ZN39_INTERNAL_6d4a41a9_4_k_cu_7ec93a62_27924cuda3std3__419piecewise_constructE,@object
	.size		_ZN39_INTERNAL_6d4a41a9_4_k_cu_7ec93a62_27924cuda3std3__419piecewise_constructE,(_ZN39_INTERNAL_6d4a41a9_4_k_cu_7ec93a62_27924cuda3std3__45__cpo4cendE - _ZN39_INTERNAL_6d4a41a9_4_k_cu_7ec93a62_27924cuda3std3__419piecewise_constructE)
_ZN39_INTERNAL_6d4a41a9_4_k_cu_7ec93a62_27924cuda3std3__419piecewise_constructE:
	.zero		1
	.type		_ZN39_INTERNAL_6d4a41a9_4_k_cu_7ec93a62_27924cuda3std3__45__cpo4cendE,@object
	.size		_ZN39_INTERNAL_6d4a41a9_4_k_cu_7ec93a62_27924cuda3std3__45__cpo4cendE,(_ZN39_INTERNAL_6d4a41a9_4_k_cu_7ec93a62_27924cuda3std6ranges3__45__cpo4swapE - _ZN39_INTERNAL_6d4a41a9_4_k_cu_7ec93a62_27924cuda3std3__45__cpo4cendE)
_ZN39_INTERNAL_6d4a41a9_4_k_cu_7ec93a62_27924cuda3std3__45__cpo4cendE:
	.zero		1
	.type		_ZN39_INTERNAL_6d4a41a9_4_k_cu_7ec93a62_27924cuda3std6ranges3__45__cpo4swapE,@object
	.size		_ZN39_INTERNAL_6d4a41a9_4_k_cu_7ec93a62_27924cuda3std6ranges3__45__cpo4swapE,(.L_8 - _ZN39_INTERNAL_6d4a41a9_4_k_cu_7ec93a62_27924cuda3std6ranges3__45__cpo4swapE)
_ZN39_INTERNAL_6d4a41a9_4_k_cu_7ec93a62_27924cuda3std6ranges3__45__cpo4swapE:
	.zero		1
.L_8:


//--------------------- .nv.constant0._ZN7cutlass13device_kernelINS_4gemm6kernel13GemmUniversalIN4cute5tupleIJiiiiEEENS1_10collective13CollectiveMmaINS1_34MainloopSm90TmaGmmaWarpSpecializedILi5ENS5_IJNS4_1CILi1EEESB_SB_EEENS1_35KernelTmaWarpSpecializedCooperativeEEENS5_IJNSA_ILi256EEENSA_ILi64EEESG_EEENS_10bfloat16_tENS5_IJlSB_lEEESI_NS5_IJSB_llEEENS4_8TiledMMAINS4_8MMA_AtomIJNS4_4SM904GMMA27MMA_64x64x16_F32BF16BF16_SSILNSO_5MajorE0ELSQ_1ELNSO_7ScaleInE1ELSR_1EEEEEENS4_6LayoutINS5_IJNSA_ILi2EEESB_SB_EEENS5_IJSB_NSA_ILi0EEESX_EEEEENS5_IJNS4_10UnderscoreES10_S10_EEEEENS4_13SM90_TMA_LOADENS4_14ComposedLayoutINS4_7SwizzleILi3ELi4ELi3EEENS4_18smem_ptr_flag_bitsILi16EEENSU_INS5_IJNSA_ILi8EEESG_EEENS5_IJSG_SB_EEEEEEEvNS4_8identityES13_NS14_IS16_S18_NSU_INS5_IJSG_S19_EEENS5_IJSB_SG_EEEEEEEvS1E_EENS_8epilogue10collective6detail29Sm90TmaWarpSpecializedAdapterINS1L_15DefaultEpilogueISI_SJ_SJ_NS1K_6thread17LinearCombinationISI_Li1EffLNS1P_9ScaleType4KindE0ELNS_15FloatRoundStyleE2ESI_EENS1_15EpilogueDefaultEEEEEvvEEEEvNT_6ParamsE --------------------------
	.section	.nv.constant0._ZN7cutlass13device_kernelINS_4gemm6kernel13GemmUniversalIN4cute5tupleIJiiiiEEENS1_10collective13CollectiveMmaINS1_34MainloopSm90TmaGmmaWarpSpecializedILi5ENS5_IJNS4_1CILi1EEESB_SB_EEENS1_35KernelTmaWarpSpecializedCooperativeEEENS5_IJNSA_ILi256EEENSA_ILi64EEESG_EEENS_10bfloat16_tENS5_IJlSB_lEEESI_NS5_IJSB_llEEENS4_8TiledMMAINS4_8MMA_AtomIJNS4_4SM904GMMA27MMA_64x64x16_F32BF16BF16_SSILNSO_5MajorE0ELSQ_1ELNSO_7ScaleInE1ELSR_1EEEEEENS4_6LayoutINS5_IJNSA_ILi2EEESB_SB_EEENS5_IJSB_NSA_ILi0EEESX_EEEEENS5_IJNS4_10UnderscoreES10_S10_EEEEENS4_13SM90_TMA_LOADENS4_14ComposedLayoutINS4_7SwizzleILi3ELi4ELi3EEENS4_18smem_ptr_flag_bitsILi16EEENSU_INS5_IJNSA_ILi8EEESG_EEENS5_IJSG_SB_EEEEEEEvNS4_8identityES13_NS14_IS16_S18_NSU_INS5_IJSG_S19_EEENS5_IJSB_SG_EEEEEEEvS1E_EENS_8epilogue10collective6detail29Sm90TmaWarpSpecializedAdapterINS1L_15DefaultEpilogueISI_SJ_SJ_NS1K_6thread17LinearCombinationISI_Li1EffLNS1P_9ScaleType4KindE0ELNS_15FloatRoundStyleE2ESI_EENS1_15EpilogueDefaultEEEEEvvEEEEvNT_6ParamsE,"a",@progbits
	.sectionflags	@""
	.align	4
.nv.constant0._ZN7cutlass13device_kernelINS_4gemm6kernel13GemmUniversalIN4cute5tupleIJiiiiEEENS1_10collective13CollectiveMmaINS1_34MainloopSm90TmaGmmaWarpSpecializedILi5ENS5_IJNS4_1CILi1EEESB_SB_EEENS1_35KernelTmaWarpSpecializedCooperativeEEENS5_IJNSA_ILi256EEENSA_ILi64EEESG_EEENS_10bfloat16_tENS5_IJlSB_lEEESI_NS5_IJSB_llEEENS4_8TiledMMAINS4_8MMA_AtomIJNS4_4SM904GMMA27MMA_64x64x16_F32BF16BF16_SSILNSO_5MajorE0ELSQ_1ELNSO_7ScaleInE1ELSR_1EEEEEENS4_6LayoutINS5_IJNSA_ILi2EEESB_SB_EEENS5_IJSB_NSA_ILi0EEESX_EEEEENS5_IJNS4_10UnderscoreES10_S10_EEEEENS4_13SM90_TMA_LOADENS4_14ComposedLayoutINS4_7SwizzleILi3ELi4ELi3EEENS4_18smem_ptr_flag_bitsILi16EEENSU_INS5_IJNSA_ILi8EEESG_EEENS5_IJSG_SB_EEEEEEEvNS4_8identityES13_NS14_IS16_S18_NSU_INS5_IJSG_S19_EEENS5_IJSB_SG_EEEEEEEvS1E_EENS_8epilogue10collective6detail29Sm90TmaWarpSpecializedAdapterINS1L_15DefaultEpilogueISI_SJ_SJ_NS1K_6thread17LinearCombinationISI_Li1EffLNS1P_9ScaleType4KindE0ELNS_15FloatRoundStyleE2ESI_EENS1_15EpilogueDefaultEEEEEvvEEEEvNT_6ParamsE:
	.zero		1664


//--------------------- SYMBOLS --------------------------

	.type		.nv.reservedSmem.offset0,@object
	.size		.nv.reservedSmem.offset0,0x4
	.type		__assertfail,@function
